//
// Generated by NVIDIA NVVM Compiler
//
// Compiler Build ID: CL-36424714
// Cuda compilation tools, release 13.0, V13.0.88
// Based on NVVM 20.0.0
//

.version 9.0
.target sm_100
.address_size 64

	// .globl	_Z14histogram_calcPfS_S_S_fPy
.global .align 4 .b8 __cudart_i2opi_f[24] = {65, 144, 67, 60, 153, 149, 98, 219, 192, 221, 52, 245, 209, 87, 39, 252, 41, 21, 68, 78, 110, 131, 249, 162};

.visible .entry _Z14histogram_calcPfS_S_S_fPy(
	.param .u64 .ptr .align 1 _Z14histogram_calcPfS_S_S_fPy_param_0,
	.param .u64 .ptr .align 1 _Z14histogram_calcPfS_S_S_fPy_param_1,
	.param .u64 .ptr .align 1 _Z14histogram_calcPfS_S_S_fPy_param_2,
	.param .u64 .ptr .align 1 _Z14histogram_calcPfS_S_S_fPy_param_3,
	.param .f32 _Z14histogram_calcPfS_S_S_fPy_param_4,
	.param .u64 .ptr .align 1 _Z14histogram_calcPfS_S_S_fPy_param_5
)
{
	.local .align 4 .b8 	__local_depot0[28];
	.reg .b64 	%SP;
	.reg .b64 	%SPL;
	.reg .pred 	%p<46>;
	.reg .b32 	%r<210>;
	.reg .b32 	%f<157>;
	.reg .b64 	%rd<115>;
	.reg .b64 	%fd<11>;

	mov.u64 	%SPL, __local_depot0;
	add.u64 	%rd1, %SPL, 0;
	add.u64 	%rd2, %SPL, 0;
	add.u64 	%rd3, %SPL, 0;
	add.u64 	%rd4, %SPL, 0;
	add.u64 	%rd5, %SPL, 0;
	mov.u32 	%r67, %ctaid.x;
	mov.u32 	%r68, %ntid.x;
	mov.u32 	%r69, %tid.x;
	mad.lo.s32 	%r1, %r67, %r68, %r69;
	setp.gt.s32 	%p1, %r1, 99999;
	@%p1 bra 	$L__BB0_43;
	ld.param.f32 	%f151, [_Z14histogram_calcPfS_S_S_fPy_param_4];
	ld.param.u64 	%rd103, [_Z14histogram_calcPfS_S_S_fPy_param_0];
	cvta.to.global.u64 	%rd36, %rd103;
	mul.wide.s32 	%rd37, %r1, 4;
	add.s64 	%rd6, %rd36, %rd37;
	mov.f32 	%f31, 0f43340000;
	div.rn.f32 	%f1, %f31, %f151;
	mov.b32 	%r189, 0;
$L__BB0_2:
	ld.param.u64 	%rd104, [_Z14histogram_calcPfS_S_S_fPy_param_1];
	cvta.to.global.u64 	%rd38, %rd104;
	mul.wide.s32 	%rd39, %r1, 4;
	add.s64 	%rd40, %rd38, %rd39;
	ld.global.f32 	%f2, [%rd40];
	mul.f32 	%f32, %f2, 0f3F22F983;
	cvt.rni.s32.f32 	%r201, %f32;
	cvt.rn.f32.s32 	%f33, %r201;
	fma.rn.f32 	%f34, %f33, 0fBFC90FDA, %f2;
	fma.rn.f32 	%f35, %f33, 0fB3A22168, %f34;
	fma.rn.f32 	%f154, %f33, 0fA7C234C5, %f35;
	abs.f32 	%f4, %f2;
	setp.ltu.f32 	%p2, %f4, 0f47CE4780;
	mov.u32 	%r193, %r201;
	mov.f32 	%f152, %f154;
	@%p2 bra 	$L__BB0_10;
	setp.neu.f32 	%p3, %f4, 0f7F800000;
	@%p3 bra 	$L__BB0_5;
	mov.f32 	%f38, 0f00000000;
	mul.rn.f32 	%f152, %f2, %f38;
	mov.b32 	%r193, 0;
	bra.uni 	$L__BB0_10;
$L__BB0_5:
	mov.b32 	%r4, %f2;
	mov.b64 	%rd110, 0;
	mov.b32 	%r190, 0;
	mov.u64 	%rd108, __cudart_i2opi_f;
	mov.u64 	%rd109, %rd5;
$L__BB0_6:
	.pragma "nounroll";
	ld.global.nc.u32 	%r76, [%rd108];
	shl.b32 	%r77, %r4, 8;
	or.b32  	%r78, %r77, -2147483648;
	mad.wide.u32 	%rd43, %r76, %r78, %rd110;
	shr.u64 	%rd110, %rd43, 32;
	st.local.u32 	[%rd109], %rd43;
	add.s32 	%r190, %r190, 1;
	add.s64 	%rd109, %rd109, 4;
	add.s64 	%rd108, %rd108, 4;
	setp.ne.s32 	%p4, %r190, 6;
	@%p4 bra 	$L__BB0_6;
	shr.u32 	%r79, %r4, 23;
	st.local.u32 	[%rd5+24], %rd110;
	and.b32  	%r7, %r79, 31;
	and.b32  	%r80, %r79, 224;
	add.s32 	%r81, %r80, -128;
	shr.u32 	%r82, %r81, 5;
	mul.wide.u32 	%rd44, %r82, 4;
	sub.s64 	%rd13, %rd5, %rd44;
	ld.local.u32 	%r191, [%rd13+24];
	ld.local.u32 	%r192, [%rd13+20];
	setp.eq.s32 	%p5, %r7, 0;
	@%p5 bra 	$L__BB0_9;
	shf.l.wrap.b32 	%r191, %r192, %r191, %r7;
	ld.local.u32 	%r83, [%rd13+16];
	shf.l.wrap.b32 	%r192, %r83, %r192, %r7;
$L__BB0_9:
	shr.u32 	%r84, %r191, 30;
	shf.l.wrap.b32 	%r85, %r192, %r191, 2;
	shl.b32 	%r86, %r192, 2;
	shr.u32 	%r87, %r85, 31;
	add.s32 	%r88, %r87, %r84;
	neg.s32 	%r89, %r88;
	setp.lt.s32 	%p6, %r4, 0;
	selp.b32 	%r193, %r89, %r88, %p6;
	xor.b32  	%r90, %r85, %r4;
	shr.s32 	%r91, %r85, 31;
	xor.b32  	%r92, %r91, %r85;
	xor.b32  	%r93, %r91, %r86;
	cvt.u64.u32 	%rd45, %r92;
	shl.b64 	%rd46, %rd45, 32;
	cvt.u64.u32 	%rd47, %r93;
	or.b64  	%rd48, %rd46, %rd47;
	cvt.rn.f64.s64 	%fd1, %rd48;
	mul.f64 	%fd2, %fd1, 0d3BF921FB54442D19;
	cvt.rn.f32.f64 	%f36, %fd2;
	neg.f32 	%f37, %f36;
	setp.lt.s32 	%p7, %r90, 0;
	selp.f32 	%f152, %f37, %f36, %p7;
$L__BB0_10:
	ld.param.u64 	%rd106, [_Z14histogram_calcPfS_S_S_fPy_param_3];
	mul.rn.f32 	%f39, %f152, %f152;
	and.b32  	%r95, %r193, 1;
	setp.eq.b32 	%p8, %r95, 1;
	selp.f32 	%f40, 0f3F800000, %f152, %p8;
	fma.rn.f32 	%f41, %f39, %f40, 0f00000000;
	fma.rn.f32 	%f42, %f39, 0f37CBAC00, 0fBAB607ED;
	selp.f32 	%f43, %f42, 0fB94D4153, %p8;
	selp.f32 	%f44, 0f3D2AAABB, 0f3C0885E4, %p8;
	fma.rn.f32 	%f45, %f43, %f39, %f44;
	selp.f32 	%f46, 0fBEFFFFFF, 0fBE2AAAA8, %p8;
	fma.rn.f32 	%f47, %f45, %f39, %f46;
	fma.rn.f32 	%f48, %f47, %f41, %f40;
	and.b32  	%r96, %r193, 2;
	setp.eq.s32 	%p9, %r96, 0;
	mov.f32 	%f49, 0f00000000;
	sub.f32 	%f50, %f49, %f48;
	selp.f32 	%f8, %f48, %f50, %p9;
	cvta.to.global.u64 	%rd49, %rd106;
	mul.wide.u32 	%rd50, %r189, 4;
	add.s64 	%rd51, %rd49, %rd50;
	ld.global.f32 	%f9, [%rd51];
	mul.f32 	%f51, %f9, 0f3F22F983;
	cvt.rni.s32.f32 	%r205, %f51;
	cvt.rn.f32.s32 	%f52, %r205;
	fma.rn.f32 	%f53, %f52, 0fBFC90FDA, %f9;
	fma.rn.f32 	%f54, %f52, 0fB3A22168, %f53;
	fma.rn.f32 	%f155, %f52, 0fA7C234C5, %f54;
	abs.f32 	%f11, %f9;
	setp.ltu.f32 	%p10, %f11, 0f47CE4780;
	mov.u32 	%r197, %r205;
	mov.f32 	%f153, %f155;
	@%p10 bra 	$L__BB0_18;
	setp.neu.f32 	%p11, %f11, 0f7F800000;
	@%p11 bra 	$L__BB0_13;
	mov.f32 	%f57, 0f00000000;
	mul.rn.f32 	%f153, %f9, %f57;
	mov.b32 	%r197, 0;
	bra.uni 	$L__BB0_18;
$L__BB0_13:
	mov.b32 	%r17, %f9;
	mov.b64 	%rd111, 0;
	mov.b32 	%r194, 0;
$L__BB0_14:
	.pragma "nounroll";
	mul.wide.u32 	%rd53, %r194, 4;
	mov.u64 	%rd54, __cudart_i2opi_f;
	add.s64 	%rd55, %rd54, %rd53;
	ld.global.nc.u32 	%r98, [%rd55];
	shl.b32 	%r99, %r17, 8;
	or.b32  	%r100, %r99, -2147483648;
	mad.wide.u32 	%rd56, %r98, %r100, %rd111;
	shr.u64 	%rd111, %rd56, 32;
	add.s64 	%rd57, %rd4, %rd53;
	st.local.u32 	[%rd57], %rd56;
	add.s32 	%r194, %r194, 1;
	setp.ne.s32 	%p12, %r194, 6;
	@%p12 bra 	$L__BB0_14;
	shr.u32 	%r101, %r17, 23;
	st.local.u32 	[%rd4+24], %rd111;
	and.b32  	%r20, %r101, 31;
	and.b32  	%r102, %r101, 224;
	add.s32 	%r103, %r102, -128;
	shr.u32 	%r104, %r103, 5;
	mul.wide.u32 	%rd58, %r104, 4;
	sub.s64 	%rd16, %rd4, %rd58;
	ld.local.u32 	%r195, [%rd16+24];
	ld.local.u32 	%r196, [%rd16+20];
	setp.eq.s32 	%p13, %r20, 0;
	@%p13 bra 	$L__BB0_17;
	shf.l.wrap.b32 	%r195, %r196, %r195, %r20;
	ld.local.u32 	%r105, [%rd16+16];
	shf.l.wrap.b32 	%r196, %r105, %r196, %r20;
$L__BB0_17:
	shr.u32 	%r106, %r195, 30;
	shf.l.wrap.b32 	%r107, %r196, %r195, 2;
	shl.b32 	%r108, %r196, 2;
	shr.u32 	%r109, %r107, 31;
	add.s32 	%r110, %r109, %r106;
	neg.s32 	%r111, %r110;
	setp.lt.s32 	%p14, %r17, 0;
	selp.b32 	%r197, %r111, %r110, %p14;
	xor.b32  	%r112, %r107, %r17;
	shr.s32 	%r113, %r107, 31;
	xor.b32  	%r114, %r113, %r107;
	xor.b32  	%r115, %r113, %r108;
	cvt.u64.u32 	%rd59, %r114;
	shl.b64 	%rd60, %rd59, 32;
	cvt.u64.u32 	%rd61, %r115;
	or.b64  	%rd62, %rd60, %rd61;
	cvt.rn.f64.s64 	%fd3, %rd62;
	mul.f64 	%fd4, %fd3, 0d3BF921FB54442D19;
	cvt.rn.f32.f64 	%f55, %fd4;
	neg.f32 	%f56, %f55;
	setp.lt.s32 	%p15, %r112, 0;
	selp.f32 	%f153, %f56, %f55, %p15;
$L__BB0_18:
	setp.ltu.f32 	%p16, %f4, 0f47CE4780;
	mul.rn.f32 	%f58, %f153, %f153;
	and.b32  	%r117, %r197, 1;
	setp.eq.b32 	%p17, %r117, 1;
	selp.f32 	%f59, 0f3F800000, %f153, %p17;
	fma.rn.f32 	%f60, %f58, %f59, 0f00000000;
	fma.rn.f32 	%f61, %f58, 0f37CBAC00, 0fBAB607ED;
	selp.f32 	%f62, %f61, 0fB94D4153, %p17;
	selp.f32 	%f63, 0f3D2AAABB, 0f3C0885E4, %p17;
	fma.rn.f32 	%f64, %f62, %f58, %f63;
	selp.f32 	%f65, 0fBEFFFFFF, 0fBE2AAAA8, %p17;
	fma.rn.f32 	%f66, %f64, %f58, %f65;
	fma.rn.f32 	%f67, %f66, %f60, %f59;
	and.b32  	%r118, %r197, 2;
	setp.eq.s32 	%p18, %r118, 0;
	mov.f32 	%f68, 0f00000000;
	sub.f32 	%f69, %f68, %f67;
	selp.f32 	%f70, %f67, %f69, %p18;
	mul.f32 	%f15, %f8, %f70;
	@%p16 bra 	$L__BB0_26;
	setp.neu.f32 	%p19, %f4, 0f7F800000;
	@%p19 bra 	$L__BB0_21;
	mov.f32 	%f73, 0f00000000;
	mul.rn.f32 	%f154, %f2, %f73;
	mov.b32 	%r201, 0;
	bra.uni 	$L__BB0_26;
$L__BB0_21:
	mov.b32 	%r29, %f2;
	mov.b64 	%rd112, 0;
	mov.b32 	%r198, 0;
$L__BB0_22:
	.pragma "nounroll";
	mul.wide.u32 	%rd64, %r198, 4;
	mov.u64 	%rd65, __cudart_i2opi_f;
	add.s64 	%rd66, %rd65, %rd64;
	ld.global.nc.u32 	%r120, [%rd66];
	shl.b32 	%r121, %r29, 8;
	or.b32  	%r122, %r121, -2147483648;
	mad.wide.u32 	%rd67, %r120, %r122, %rd112;
	shr.u64 	%rd112, %rd67, 32;
	add.s64 	%rd68, %rd3, %rd64;
	st.local.u32 	[%rd68], %rd67;
	add.s32 	%r198, %r198, 1;
	setp.ne.s32 	%p20, %r198, 6;
	@%p20 bra 	$L__BB0_22;
	shr.u32 	%r123, %r29, 23;
	st.local.u32 	[%rd3+24], %rd112;
	and.b32  	%r32, %r123, 31;
	and.b32  	%r124, %r123, 224;
	add.s32 	%r125, %r124, -128;
	shr.u32 	%r126, %r125, 5;
	mul.wide.u32 	%rd69, %r126, 4;
	sub.s64 	%rd19, %rd3, %rd69;
	ld.local.u32 	%r199, [%rd19+24];
	ld.local.u32 	%r200, [%rd19+20];
	setp.eq.s32 	%p21, %r32, 0;
	@%p21 bra 	$L__BB0_25;
	shf.l.wrap.b32 	%r199, %r200, %r199, %r32;
	ld.local.u32 	%r127, [%rd19+16];
	shf.l.wrap.b32 	%r200, %r127, %r200, %r32;
$L__BB0_25:
	shr.u32 	%r128, %r199, 30;
	shf.l.wrap.b32 	%r129, %r200, %r199, 2;
	shl.b32 	%r130, %r200, 2;
	shr.u32 	%r131, %r129, 31;
	add.s32 	%r132, %r131, %r128;
	neg.s32 	%r133, %r132;
	setp.lt.s32 	%p22, %r29, 0;
	selp.b32 	%r201, %r133, %r132, %p22;
	xor.b32  	%r134, %r129, %r29;
	shr.s32 	%r135, %r129, 31;
	xor.b32  	%r136, %r135, %r129;
	xor.b32  	%r137, %r135, %r130;
	cvt.u64.u32 	%rd70, %r136;
	shl.b64 	%rd71, %rd70, 32;
	cvt.u64.u32 	%rd72, %r137;
	or.b64  	%rd73, %rd71, %rd72;
	cvt.rn.f64.s64 	%fd5, %rd73;
	mul.f64 	%fd6, %fd5, 0d3BF921FB54442D19;
	cvt.rn.f32.f64 	%f71, %fd6;
	neg.f32 	%f72, %f71;
	setp.lt.s32 	%p23, %r134, 0;
	selp.f32 	%f154, %f72, %f71, %p23;
$L__BB0_26:
	setp.ltu.f32 	%p24, %f11, 0f47CE4780;
	add.s32 	%r139, %r201, 1;
	mul.rn.f32 	%f74, %f154, %f154;
	and.b32  	%r140, %r201, 1;
	setp.eq.b32 	%p25, %r140, 1;
	selp.f32 	%f75, %f154, 0f3F800000, %p25;
	fma.rn.f32 	%f76, %f74, %f75, 0f00000000;
	fma.rn.f32 	%f77, %f74, 0f37CBAC00, 0fBAB607ED;
	selp.f32 	%f78, 0fB94D4153, %f77, %p25;
	selp.f32 	%f79, 0f3C0885E4, 0f3D2AAABB, %p25;
	fma.rn.f32 	%f80, %f78, %f74, %f79;
	selp.f32 	%f81, 0fBE2AAAA8, 0fBEFFFFFF, %p25;
	fma.rn.f32 	%f82, %f80, %f74, %f81;
	fma.rn.f32 	%f83, %f82, %f76, %f75;
	and.b32  	%r141, %r139, 2;
	setp.eq.s32 	%p26, %r141, 0;
	mov.f32 	%f84, 0f00000000;
	sub.f32 	%f85, %f84, %f83;
	selp.f32 	%f19, %f83, %f85, %p26;
	@%p24 bra 	$L__BB0_34;
	setp.neu.f32 	%p27, %f11, 0f7F800000;
	@%p27 bra 	$L__BB0_29;
	mov.f32 	%f88, 0f00000000;
	mul.rn.f32 	%f155, %f9, %f88;
	mov.b32 	%r205, 0;
	bra.uni 	$L__BB0_34;
$L__BB0_29:
	mov.b32 	%r41, %f9;
	mov.b64 	%rd113, 0;
	mov.b32 	%r202, 0;
$L__BB0_30:
	.pragma "nounroll";
	mul.wide.u32 	%rd75, %r202, 4;
	mov.u64 	%rd76, __cudart_i2opi_f;
	add.s64 	%rd77, %rd76, %rd75;
	ld.global.nc.u32 	%r143, [%rd77];
	shl.b32 	%r144, %r41, 8;
	or.b32  	%r145, %r144, -2147483648;
	mad.wide.u32 	%rd78, %r143, %r145, %rd113;
	shr.u64 	%rd113, %rd78, 32;
	add.s64 	%rd79, %rd2, %rd75;
	st.local.u32 	[%rd79], %rd78;
	add.s32 	%r202, %r202, 1;
	setp.ne.s32 	%p28, %r202, 6;
	@%p28 bra 	$L__BB0_30;
	shr.u32 	%r146, %r41, 23;
	st.local.u32 	[%rd2+24], %rd113;
	and.b32  	%r44, %r146, 31;
	and.b32  	%r147, %r146, 224;
	add.s32 	%r148, %r147, -128;
	shr.u32 	%r149, %r148, 5;
	mul.wide.u32 	%rd80, %r149, 4;
	sub.s64 	%rd22, %rd2, %rd80;
	ld.local.u32 	%r203, [%rd22+24];
	ld.local.u32 	%r204, [%rd22+20];
	setp.eq.s32 	%p29, %r44, 0;
	@%p29 bra 	$L__BB0_33;
	shf.l.wrap.b32 	%r203, %r204, %r203, %r44;
	ld.local.u32 	%r150, [%rd22+16];
	shf.l.wrap.b32 	%r204, %r150, %r204, %r44;
$L__BB0_33:
	shr.u32 	%r151, %r203, 30;
	shf.l.wrap.b32 	%r152, %r204, %r203, 2;
	shl.b32 	%r153, %r204, 2;
	shr.u32 	%r154, %r152, 31;
	add.s32 	%r155, %r154, %r151;
	neg.s32 	%r156, %r155;
	setp.lt.s32 	%p30, %r41, 0;
	selp.b32 	%r205, %r156, %r155, %p30;
	xor.b32  	%r157, %r152, %r41;
	shr.s32 	%r158, %r152, 31;
	xor.b32  	%r159, %r158, %r152;
	xor.b32  	%r160, %r158, %r153;
	cvt.u64.u32 	%rd81, %r159;
	shl.b64 	%rd82, %rd81, 32;
	cvt.u64.u32 	%rd83, %r160;
	or.b64  	%rd84, %rd82, %rd83;
	cvt.rn.f64.s64 	%fd7, %rd84;
	mul.f64 	%fd8, %fd7, 0d3BF921FB54442D19;
	cvt.rn.f32.f64 	%f86, %fd8;
	neg.f32 	%f87, %f86;
	setp.lt.s32 	%p31, %r157, 0;
	selp.f32 	%f155, %f87, %f86, %p31;
$L__BB0_34:
	ld.param.u64 	%rd105, [_Z14histogram_calcPfS_S_S_fPy_param_2];
	add.s32 	%r162, %r205, 1;
	mul.rn.f32 	%f89, %f155, %f155;
	and.b32  	%r163, %r205, 1;
	setp.eq.b32 	%p32, %r163, 1;
	selp.f32 	%f90, %f155, 0f3F800000, %p32;
	fma.rn.f32 	%f91, %f89, %f90, 0f00000000;
	fma.rn.f32 	%f92, %f89, 0f37CBAC00, 0fBAB607ED;
	selp.f32 	%f93, 0fB94D4153, %f92, %p32;
	selp.f32 	%f94, 0f3C0885E4, 0f3D2AAABB, %p32;
	fma.rn.f32 	%f95, %f93, %f89, %f94;
	selp.f32 	%f96, 0fBE2AAAA8, 0fBEFFFFFF, %p32;
	fma.rn.f32 	%f97, %f95, %f89, %f96;
	fma.rn.f32 	%f98, %f97, %f91, %f90;
	and.b32  	%r164, %r162, 2;
	setp.eq.s32 	%p33, %r164, 0;
	mov.f32 	%f99, 0f00000000;
	sub.f32 	%f100, %f99, %f98;
	selp.f32 	%f101, %f98, %f100, %p33;
	mul.f32 	%f23, %f19, %f101;
	ld.global.f32 	%f102, [%rd6];
	cvta.to.global.u64 	%rd85, %rd105;
	mul.wide.u32 	%rd86, %r189, 4;
	add.s64 	%rd87, %rd85, %rd86;
	ld.global.f32 	%f103, [%rd87];
	sub.f32 	%f24, %f102, %f103;
	mul.f32 	%f104, %f24, 0f3F22F983;
	cvt.rni.s32.f32 	%r209, %f104;
	cvt.rn.f32.s32 	%f105, %r209;
	fma.rn.f32 	%f106, %f105, 0fBFC90FDA, %f24;
	fma.rn.f32 	%f107, %f105, 0fB3A22168, %f106;
	fma.rn.f32 	%f156, %f105, 0fA7C234C5, %f107;
	abs.f32 	%f26, %f24;
	setp.ltu.f32 	%p34, %f26, 0f47CE4780;
	@%p34 bra 	$L__BB0_42;
	setp.neu.f32 	%p35, %f26, 0f7F800000;
	@%p35 bra 	$L__BB0_37;
	mov.f32 	%f110, 0f00000000;
	mul.rn.f32 	%f156, %f24, %f110;
	mov.b32 	%r209, 0;
	bra.uni 	$L__BB0_42;
$L__BB0_37:
	mov.b32 	%r54, %f24;
	mov.b64 	%rd114, 0;
	mov.b32 	%r206, 0;
$L__BB0_38:
	.pragma "nounroll";
	mul.wide.u32 	%rd89, %r206, 4;
	mov.u64 	%rd90, __cudart_i2opi_f;
	add.s64 	%rd91, %rd90, %rd89;
	ld.global.nc.u32 	%r166, [%rd91];
	shl.b32 	%r167, %r54, 8;
	or.b32  	%r168, %r167, -2147483648;
	mad.wide.u32 	%rd92, %r166, %r168, %rd114;
	shr.u64 	%rd114, %rd92, 32;
	add.s64 	%rd93, %rd1, %rd89;
	st.local.u32 	[%rd93], %rd92;
	add.s32 	%r206, %r206, 1;
	setp.ne.s32 	%p36, %r206, 6;
	@%p36 bra 	$L__BB0_38;
	shr.u32 	%r169, %r54, 23;
	st.local.u32 	[%rd1+24], %rd114;
	and.b32  	%r57, %r169, 31;
	and.b32  	%r170, %r169, 224;
	add.s32 	%r171, %r170, -128;
	shr.u32 	%r172, %r171, 5;
	mul.wide.u32 	%rd94, %r172, 4;
	sub.s64 	%rd25, %rd1, %rd94;
	ld.local.u32 	%r207, [%rd25+24];
	ld.local.u32 	%r208, [%rd25+20];
	setp.eq.s32 	%p37, %r57, 0;
	@%p37 bra 	$L__BB0_41;
	shf.l.wrap.b32 	%r207, %r208, %r207, %r57;
	ld.local.u32 	%r173, [%rd25+16];
	shf.l.wrap.b32 	%r208, %r173, %r208, %r57;
$L__BB0_41:
	shr.u32 	%r174, %r207, 30;
	shf.l.wrap.b32 	%r175, %r208, %r207, 2;
	shl.b32 	%r176, %r208, 2;
	shr.u32 	%r177, %r175, 31;
	add.s32 	%r178, %r177, %r174;
	neg.s32 	%r179, %r178;
	setp.lt.s32 	%p38, %r54, 0;
	selp.b32 	%r209, %r179, %r178, %p38;
	xor.b32  	%r180, %r175, %r54;
	shr.s32 	%r181, %r175, 31;
	xor.b32  	%r182, %r181, %r175;
	xor.b32  	%r183, %r181, %r176;
	cvt.u64.u32 	%rd95, %r182;
	shl.b64 	%rd96, %rd95, 32;
	cvt.u64.u32 	%rd97, %r183;
	or.b64  	%rd98, %rd96, %rd97;
	cvt.rn.f64.s64 	%fd9, %rd98;
	mul.f64 	%fd10, %fd9, 0d3BF921FB54442D19;
	cvt.rn.f32.f64 	%f108, %fd10;
	neg.f32 	%f109, %f108;
	setp.lt.s32 	%p39, %r180, 0;
	selp.f32 	%f156, %f109, %f108, %p39;
$L__BB0_42:
	ld.param.u64 	%rd107, [_Z14histogram_calcPfS_S_S_fPy_param_5];
	add.s32 	%r185, %r209, 1;
	mul.rn.f32 	%f111, %f156, %f156;
	and.b32  	%r186, %r209, 1;
	setp.eq.b32 	%p40, %r186, 1;
	selp.f32 	%f112, %f156, 0f3F800000, %p40;
	fma.rn.f32 	%f113, %f111, %f112, 0f00000000;
	fma.rn.f32 	%f114, %f111, 0f37CBAC00, 0fBAB607ED;
	selp.f32 	%f115, 0fB94D4153, %f114, %p40;
	selp.f32 	%f116, 0f3C0885E4, 0f3D2AAABB, %p40;
	fma.rn.f32 	%f117, %f115, %f111, %f116;
	selp.f32 	%f118, 0fBE2AAAA8, 0fBEFFFFFF, %p40;
	fma.rn.f32 	%f119, %f117, %f111, %f118;
	fma.rn.f32 	%f120, %f119, %f113, %f112;
	and.b32  	%r187, %r185, 2;
	setp.eq.s32 	%p41, %r187, 0;
	mov.f32 	%f121, 0f00000000;
	sub.f32 	%f122, %f121, %f120;
	selp.f32 	%f123, %f120, %f122, %p41;
	fma.rn.f32 	%f124, %f23, %f123, %f15;
	abs.f32 	%f125, %f124;
	fma.rn.f32 	%f126, %f125, 0fBF000000, 0f3F000000;
	rsqrt.approx.ftz.f32 	%f127, %f126;
	mul.f32 	%f128, %f127, %f126;
	mul.f32 	%f129, %f127, 0fBF000000;
	fma.rn.f32 	%f130, %f128, %f129, 0f3F000000;
	fma.rn.f32 	%f131, %f128, %f130, %f128;
	setp.eq.f32 	%p42, %f125, 0f3F800000;
	selp.f32 	%f132, 0f00000000, %f131, %p42;
	setp.gt.f32 	%p43, %f125, 0f3F0F5C29;
	selp.f32 	%f133, %f132, %f125, %p43;
	copysign.f32 	%f134, %f124, %f133;
	mul.f32 	%f135, %f134, %f134;
	fma.rn.f32 	%f136, %f135, 0f3D10ECEF, 0f3C8B1ABB;
	fma.rn.f32 	%f137, %f136, %f135, 0f3CFC028C;
	fma.rn.f32 	%f138, %f137, %f135, 0f3D372139;
	fma.rn.f32 	%f139, %f138, %f135, 0f3D9993DB;
	fma.rn.f32 	%f140, %f139, %f135, 0f3E2AAAC6;
	mul.f32 	%f141, %f135, %f140;
	fma.rn.f32 	%f142, %f141, %f134, %f134;
	neg.f32 	%f143, %f142;
	selp.f32 	%f144, %f142, %f143, %p43;
	fma.rn.f32 	%f145, 0f3F6EE581, 0f3FD774EB, %f144;
	setp.gt.f32 	%p44, %f124, 0f3F0F5C29;
	selp.f32 	%f146, %f142, %f145, %p44;
	add.f32 	%f147, %f146, %f146;
	selp.f32 	%f148, %f147, %f146, %p43;
	mul.f32 	%f149, %f1, %f148;
	mul.f32 	%f150, %f149, 0f40800000;
	cvt.rzi.s32.f32 	%r188, %f150;
	cvta.to.global.u64 	%rd99, %rd107;
	mul.wide.s32 	%rd100, %r188, 8;
	add.s64 	%rd101, %rd99, %rd100;
	atom.global.add.u64 	%rd102, [%rd101], 1;
	bar.sync 	0;
	add.s32 	%r189, %r189, 1;
	setp.ne.s32 	%p45, %r189, 100000;
	@%p45 bra 	$L__BB0_2;
$L__BB0_43:
	ret;

}


// ===== COMPILED SASS (sm_100) =====

	.target	sm_100

	.elftype	@"ET_EXEC"


//--------------------- .note.nv.tkinfo           --------------------------
	.section	.note.nv.tkinfo,"",@"SHT_NOTE"
	.sectionflags	@"SHF_NOTE_NV_TKINFO"
	.tkinfo
        /*0018*/ 	.word	0x00000002
        /*0030*/ 	.string	""
        /*0030*/ 	.string	"ptxas"
        /*0030*/ 	.string	"Cuda compilation tools, release 13.0, V13.0.88"
        /*0030*/ 	.string	"Build cuda_13.0.r13.0/compiler.36424714_0"
        /*0030*/ 	.string	"-arch sm_100 -m 64 "



//--------------------- .note.nv.cuinfo           --------------------------
	.section	.note.nv.cuinfo,"",@"SHT_NOTE"
	.sectionflags	@"SHF_NOTE_NV_CUINFO"
        /*0018*/ 	.short	0x0002
        /*001a*/ 	.short	0x0064
        /*001c*/ 	.short	0x0082
	.zero		2


//--------------------- .nv.info                  --------------------------
	.section	.nv.info,"",@"SHT_CUDA_INFO"
	.align	4


	//----- nvinfo : EIATTR_REGCOUNT
	.align		4
        /*0000*/ 	.byte	0x04, 0x2f
        /*0002*/ 	.short	(.L_2 - .L_1)
	.align		4
.L_1:
        /*0004*/ 	.word	index@(_Z14histogram_calcPfS_S_S_fPy)
        /*0008*/ 	.word	0x00000020


	//----- nvinfo : EIATTR_FRAME_SIZE
	.align		4
.L_2:
        /*000c*/ 	.byte	0x04, 0x11
        /*000e*/ 	.short	(.L_4 - .L_3)
	.align		4
.L_3:
        /*0010*/ 	.word	index@($__internal_0_$__cuda_sm3x_div_rn_noftz_f32_slowpath)
        /*0014*/ 	.word	0x00000020


	//----- nvinfo : EIATTR_FRAME_SIZE
	.align		4
.L_4:
        /*0018*/ 	.byte	0x04, 0x11
        /*001a*/ 	.short	(.L_6 - .L_5)
	.align		4
.L_5:
        /*001c*/ 	.word	index@(_Z14histogram_calcPfS_S_S_fPy)
        /*0020*/ 	.word	0x00000020


	//----- nvinfo : EIATTR_MIN_STACK_SIZE
	.align		4
.L_6:
        /*0024*/ 	.byte	0x04, 0x12
        /*0026*/ 	.short	(.L_8 - .L_7)
	.align		4
.L_7:
        /*0028*/ 	.word	index@(_Z14histogram_calcPfS_S_S_fPy)
        /*002c*/ 	.word	0x00000020
.L_8:


//--------------------- .nv.compat                --------------------------
	.section	.nv.compat,"",@"SHT_CUDA_COMPAT_INFO"
	.align	4
        /*0000*/ 	.byte	0x02, 0x09, 0x00, 0x00, 0x02, 0x02, 0x01, 0x00, 0x02, 0x05, 0x05, 0x00, 0x03, 0x07, 0x01, 0x01
        /*0010*/ 	.byte	0x02, 0x03, 0x00, 0x00, 0x02, 0x06, 0x01, 0x00, 0x04, 0x0b, 0x08, 0x00, 0x01, 0x00, 0x00, 0x00
        /*0020*/ 	.byte	0x00, 0x00, 0x00, 0x00


//--------------------- .nv.info._Z14histogram_calcPfS_S_S_fPy --------------------------
	.section	.nv.info._Z14histogram_calcPfS_S_S_fPy,"",@"SHT_CUDA_INFO"
	.sectionflags	@""
	.align	4


	//----- nvinfo : EIATTR_CUDA_API_VERSION
	.align		4
        /*0000*/ 	.byte	0x04, 0x37
        /*0002*/ 	.short	(.L_10 - .L_9)
.L_9:
        /*0004*/ 	.word	0x00000082


	//----- nvinfo : EIATTR_KPARAM_INFO
	.align		4
.L_10:
        /*0008*/ 	.byte	0x04, 0x17
        /*000a*/ 	.short	(.L_12 - .L_11)
.L_11:
        /*000c*/ 	.word	0x00000000
        /*0010*/ 	.short	0x0005
        /*0012*/ 	.short	0x0028
        /*0014*/ 	.byte	0x00, 0xf5, 0x21, 0x00


	//----- nvinfo : EIATTR_KPARAM_INFO
	.align		4
.L_12:
        /*0018*/ 	.byte	0x04, 0x17
        /*001a*/ 	.short	(.L_14 - .L_13)
.L_13:
        /*001c*/ 	.word	0x00000000
        /*0020*/ 	.short	0x0004
        /*0022*/ 	.short	0x0020
        /*0024*/ 	.byte	0x00, 0xf0, 0x11, 0x00


	//----- nvinfo : EIATTR_KPARAM_INFO
	.align		4
.L_14:
        /*0028*/ 	.byte	0x04, 0x17
        /*002a*/ 	.short	(.L_16 - .L_15)
.L_15:
        /*002c*/ 	.word	0x00000000
        /*0030*/ 	.short	0x0003
        /*0032*/ 	.short	0x0018
        /*0034*/ 	.byte	0x00, 0xf5, 0x21, 0x00


	//----- nvinfo : EIATTR_KPARAM_INFO
	.align		4
.L_16:
        /*0038*/ 	.byte	0x04, 0x17
        /*003a*/ 	.short	(.L_18 - .L_17)
.L_17:
        /*003c*/ 	.word	0x00000000
        /*0040*/ 	.short	0x0002
        /*0042*/ 	.short	0x0010
        /*0044*/ 	.byte	0x00, 0xf5, 0x21, 0x00


	//----- nvinfo : EIATTR_KPARAM_INFO
	.align		4
.L_18:
        /*0048*/ 	.byte	0x04, 0x17
        /*004a*/ 	.short	(.L_20 - .L_19)
.L_19:
        /*004c*/ 	.word	0x00000000
        /*0050*/ 	.short	0x0001
        /*0052*/ 	.short	0x0008
        /*0054*/ 	.byte	0x00, 0xf5, 0x21, 0x00


	//----- nvinfo : EIATTR_KPARAM_INFO
	.align		4
.L_20:
        /*0058*/ 	.byte	0x04, 0x17
        /*005a*/ 	.short	(.L_22 - .L_21)
.L_21:
        /*005c*/ 	.word	0x00000000
        /*0060*/ 	.short	0x0000
        /*0062*/ 	.short	0x0000
        /*0064*/ 	.byte	0x00, 0xf5, 0x21, 0x00


	//----- nvinfo : EIATTR_SPARSE_MMA_MASK
	.align		4
.L_22:
        /*0068*/ 	.byte	0x03, 0x50
        /*006a*/ 	.short	0x0000


	//----- nvinfo : EIATTR_MAXREG_COUNT
	.align		4
        /*006c*/ 	.byte	0x03, 0x1b
        /*006e*/ 	.short	0x00ff


	//----- nvinfo : EIATTR_NUM_BARRIERS
	.align		4
        /*0070*/ 	.byte	0x02, 0x4c
        /*0072*/ 	.byte	0x01
	.zero		1


	//----- nvinfo : EIATTR_MERCURY_ISA_VERSION
	.align		4
        /*0074*/ 	.byte	0x03, 0x5f
        /*0076*/ 	.short	0x0101


	//----- nvinfo : EIATTR_VRC_CTA_INIT_COUNT
	.align		4
        /*0078*/ 	.byte	0x02, 0x4a
	.zero		1
	.zero		1


	//----- nvinfo : EIATTR_EXIT_INSTR_OFFSETS
	.align		4
        /*007c*/ 	.byte	0x04, 0x1c
        /*007e*/ 	.short	(.L_24 - .L_23)


	//   ....[0]....
.L_23:
        /*0080*/ 	.word	0x00000070


	//   ....[1]....
        /*0084*/ 	.word	0x00001c00


	//----- nvinfo : EIATTR_CRS_STACK_SIZE
	.align		4
.L_24:
        /*0088*/ 	.byte	0x04, 0x1e
        /*008a*/ 	.short	(.L_26 - .L_25)
.L_25:
        /*008c*/ 	.word	0x00000000


	//----- nvinfo : EIATTR_CBANK_PARAM_SIZE
	.align		4
.L_26:
        /*0090*/ 	.byte	0x03, 0x19
        /*0092*/ 	.short	0x0030


	//----- nvinfo : EIATTR_PARAM_CBANK
	.align		4
        /*0094*/ 	.byte	0x04, 0x0a
        /*0096*/ 	.short	(.L_28 - .L_27)
	.align		4
.L_27:
        /*0098*/ 	.word	index@(.nv.constant0._Z14histogram_calcPfS_S_S_fPy)
        /*009c*/ 	.short	0x0380
        /*009e*/ 	.short	0x0030


	//----- nvinfo : EIATTR_SW_WAR
	.align		4
.L_28:
        /*00a0*/ 	.byte	0x04, 0x36
        /*00a2*/ 	.short	(.L_30 - .L_29)
.L_29:
        /*00a4*/ 	.word	0x00000008
.L_30:


//--------------------- .nv.callgraph             --------------------------
	.section	.nv.callgraph,"",@"SHT_CUDA_CALLGRAPH"
	.align	4
	.sectionentsize	8
	.align		4
        /*0000*/ 	.word	0x00000000
	.align		4
        /*0004*/ 	.word	0xffffffff
	.align		4
        /*0008*/ 	.word	0x00000000
	.align		4
        /*000c*/ 	.word	0xfffffffe
	.align		4
        /*0010*/ 	.word	0x00000000
	.align		4
        /*0014*/ 	.word	0xfffffffd
	.align		4
        /*0018*/ 	.word	0x00000000
	.align		4
        /*001c*/ 	.word	0xfffffffc


//--------------------- .nv.constant4             --------------------------
	.section	.nv.constant4,"a",@progbits
	.align	8
	.align		8
.nv.constant4:
        /*0000*/ 	.dword	__cudart_i2opi_f


//--------------------- .text._Z14histogram_calcPfS_S_S_fPy --------------------------
	.section	.text._Z14histogram_calcPfS_S_S_fPy,"ax",@progbits
	.align	128
        .global         _Z14histogram_calcPfS_S_S_fPy
        .type           _Z14histogram_calcPfS_S_S_fPy,@function
        .size           _Z14histogram_calcPfS_S_S_fPy,(.L_x_24 - _Z14histogram_calcPfS_S_S_fPy)
        .other          _Z14histogram_calcPfS_S_S_fPy,@"STO_CUDA_ENTRY STV_DEFAULT"
_Z14histogram_calcPfS_S_S_fPy:
.text._Z14histogram_calcPfS_S_S_fPy:
[----:B------:R-:W0:Y:S01]  /*0000*/  LDC R1, c[0x0][0x37c] ;  /* 0x0000df00ff017b82 */ /* 0x000e220000000800 */
[----:B------:R-:W1:Y:S07]  /*0010*/  S2R R0, SR_TID.X ;  /* 0x0000000000007919 */ /* 0x000e6e0000002100 */
[----:B------:R-:W1:Y:S01]  /*0020*/  S2UR UR4, SR_CTAID.X ;  /* 0x00000000000479c3 */ /* 0x000e620000002500 */
[----:B0-----:R-:W-:-:S07]  /*0030*/  VIADD R1, R1, 0xffffffe0 ;  /* 0xffffffe001017836 */ /* 0x001fce0000000000 */
[----:B------:R-:W1:Y:S02]  /*0040*/  LDC R5, c[0x0][0x360] ;  /* 0x0000d800ff057b82 */ /* 0x000e640000000800 */
[----:B-1----:R-:W-:-:S05]  /*0050*/  IMAD R5, R5, UR4, R0 ;  /* 0x0000000405057c24 */ /* 0x002fca000f8e0200 */
[----:B------:R-:W-:-:S13]  /*0060*/  ISETP.GT.AND P0, PT, R5, 0x1869f, PT ;  /* 0x0001869f0500780c */ /* 0x000fda0003f04270 */
[----:B------:R-:W-:Y:S05]  /*0070*/  @P0 EXIT ;  /* 0x000000000000094d */ /* 0x000fea0003800000 */
[----:B------:R-:W0:Y:S01]  /*0080*/  LDC R2, c[0x0][0x3a0] ;  /* 0x0000e800ff027b82 */ /* 0x000e220000000800 */
[----:B------:R-:W-:Y:S02]  /*0090*/  UMOV UR4, 0x43340000 ;  /* 0x4334000000047882 */ /* 0x000fe40000000000 */
[----:B------:R-:W-:-:S05]  /*00a0*/  IMAD.U32 R9, RZ, RZ, UR4 ;  /* 0x00000004ff097e24 */ /* 0x000fca000f8e00ff */
[----:B------:R-:W1:Y:S01]  /*00b0*/  LDC.64 R6, c[0x0][0x380] ;  /* 0x0000e000ff067b82 */ /* 0x000e620000000a00 */
[----:B0-----:R-:W0:Y:S08]  /*00c0*/  MUFU.RCP R0, R2 ;  /* 0x0000000200007308 */ /* 0x001e300000001000 */
[----:B------:R-:W2:Y:S01]  /*00d0*/  FCHK P0, R9, R2 ;  /* 0x0000000209007302 */ /* 0x000ea20000000000 */
[----:B-1----:R-:W-:-:S04]  /*00e0*/  IMAD.WIDE R6, R5, 0x4, R6 ;  /* 0x0000000405067825 */ /* 0x002fc800078e0206 */
[----:B0-----:R-:W-:-:S04]  /*00f0*/  FFMA R3, R0, -R2, 1 ;  /* 0x3f80000000037423 */ /* 0x001fc80000000802 */
[----:B------:R-:W-:-:S04]  /*0100*/  FFMA R0, R0, R3, R0 ;  /* 0x0000000300007223 */ /* 0x000fc80000000000 */
[----:B------:R-:W-:-:S04]  /*0110*/  FFMA R3, R0, 180, RZ ;  /* 0x4334000000037823 */ /* 0x000fc800000000ff */
[----:B------:R-:W-:-:S04]  /*0120*/  FFMA R8, R3, -R2, 180 ;  /* 0x4334000003087423 */ /* 0x000fc80000000802 */
[----:B------:R-:W-:Y:S01]  /*0130*/  FFMA R8, R0, R8, R3 ;  /* 0x0000000800087223 */ /* 0x000fe20000000003 */
[----:B--2---:R-:W-:Y:S06]  /*0140*/  @!P0 BRA `(.L_x_0) ;  /* 0x0000000000088947 */ /* 0x004fec0003800000 */
[----:B------:R-:W-:-:S07]  /*0150*/  MOV R2, 0x170 ;  /* 0x0000017000027802 */ /* 0x000fce0000000f00 */
[----:B------:R-:W-:Y:S05]  /*0160*/  CALL.REL.NOINC `($__internal_0_$__cuda_sm3x_div_rn_noftz_f32_slowpath) ;  /* 0x0000001800a87944 */ /* 0x000fea0003c00000 */
.L_x_0:
[----:B------:R-:W-:Y:S01]  /*0170*/  IMAD.MOV.U32 R9, RZ, RZ, RZ ;  /* 0x000000ffff097224 */ /* 0x000fe200078e00ff */
[----:B------:R-:W0:Y:S06]  /*0180*/  LDCU.64 UR6, c[0x0][0x358] ;  /* 0x00006b00ff0677ac */ /* 0x000e2c0008000a00 */
.L_x_14:
[----:B-12---:R-:W1:Y:S02]  /*0190*/  LDC.64 R10, c[0x0][0x388] ;  /* 0x0000e200ff0a7b82 */ /* 0x006e640000000a00 */
[----:B-1----:R-:W-:-:S06]  /*01a0*/  IMAD.WIDE R10, R5, 0x4, R10 ;  /* 0x00000004050a7825 */ /* 0x002fcc00078e020a */
[----:B0-----:R-:W2:Y:S01]  /*01b0*/  LDG.E R10, desc[UR6][R10.64] ;  /* 0x000000060a0a7981 */ /* 0x001ea2000c1e1900 */
[----:B------:R-:W-:Y:S01]  /*01c0*/  BSSY.RECONVERGENT B0, `(.L_x_1) ;  /* 0x0000042000007945 */ /* 0x000fe20003800200 */
[C---:B--2---:R-:W-:Y:S01]  /*01d0*/  FMUL R2, R10.reuse, 0.63661974668502807617 ;  /* 0x3f22f9830a027820 */ /* 0x044fe20000400000 */
[----:B------:R-:W-:-:S05]  /*01e0*/  FSETP.GE.AND P0, PT, |R10|, 105615, PT ;  /* 0x47ce47800a00780b */ /* 0x000fca0003f06200 */
[----:B------:R-:W0:Y:S02]  /*01f0*/  F2I.NTZ R2, R2 ;  /* 0x0000000200027305 */ /* 0x000e240000203100 */
[----:B0-----:R-:W-:Y:S01]  /*0200*/  I2FP.F32.S32 R17, R2 ;  /* 0x0000000200117245 */ /* 0x001fe20000201400 */
[----:B------:R-:W-:-:S04]  /*0210*/  IMAD.MOV.U32 R22, RZ, RZ, R2 ;  /* 0x000000ffff167224 */ /* 0x000fc800078e0002 */
[----:B------:R-:W-:-:S04]  /*0220*/  FFMA R0, R17, -1.5707962512969970703, R10 ;  /* 0xbfc90fda11007823 */ /* 0x000fc8000000000a */
[----:B------:R-:W-:-:S04]  /*0230*/  FFMA R0, R17, -7.5497894158615963534e-08, R0 ;  /* 0xb3a2216811007823 */ /* 0x000fc80000000000 */
[----:B------:R-:W-:-:S04]  /*0240*/  FFMA R17, R17, -5.3903029534742383927e-15, R0 ;  /* 0xa7c234c511117823 */ /* 0x000fc80000000000 */
[----:B------:R-:W-:Y:S01]  /*0250*/  IMAD.MOV.U32 R0, RZ, RZ, R17 ;  /* 0x000000ffff007224 */ /* 0x000fe200078e0011 */
[----:B------:R-:W-:Y:S06]  /*0260*/  @!P0 BRA `(.L_x_2) ;  /* 0x0000000000dc8947 */ /* 0x000fec0003800000 */
[----:B------:R-:W-:-:S13]  /*0270*/  FSETP.NEU.AND P1, PT, |R10|, +INF , PT ;  /* 0x7f8000000a00780b */ /* 0x000fda0003f2d200 */
[----:B------:R-:W-:Y:S01]  /*0280*/  @!P1 FMUL R0, RZ, R10 ;  /* 0x0000000aff009220 */ /* 0x000fe20000400000 */
[----:B------:R-:W-:Y:S01]  /*0290*/  @!P1 IMAD.MOV.U32 R2, RZ, RZ, RZ ;  /* 0x000000ffff029224 */ /* 0x000fe200078e00ff */
[----:B------:R-:W-:Y:S06]  /*02a0*/  @!P1 BRA `(.L_x_2) ;  /* 0x0000000000cc9947 */ /* 0x000fec0003800000 */
[----:B------:R-:W-:Y:S01]  /*02b0*/  IMAD.SHL.U32 R2, R10, 0x100, RZ ;  /* 0x000001000a027824 */ /* 0x000fe200078e00ff */
[----:B------:R-:W0:Y:S01]  /*02c0*/  LDCU.64 UR8, c[0x4][URZ] ;  /* 0x01000000ff0877ac */ /* 0x000e220008000a00 */
[----:B------:R-:W-:Y:S02]  /*02d0*/  IMAD.MOV.U32 R4, RZ, RZ, RZ ;  /* 0x000000ffff047224 */ /* 0x000fe400078e00ff */
[----:B------:R-:W-:Y:S01]  /*02e0*/  IMAD.MOV.U32 R0, RZ, RZ, R1 ;  /* 0x000000ffff007224 */ /* 0x000fe200078e0001 */
[----:B------:R-:W-:Y:S01]  /*02f0*/  LOP3.LUT R11, R2, 0x80000000, RZ, 0xfc, !PT ;  /* 0x80000000020b7812 */ /* 0x000fe200078efcff */
[----:B------:R-:W-:Y:S01]  /*0300*/  UMOV UR5, URZ ;  /* 0x000000ff00057c82 */ /* 0x000fe20008000000 */
[----:B------:R-:W-:-:S05]  /*0310*/  UMOV UR4, URZ ;  /* 0x000000ff00047c82 */ /* 0x000fca0008000000 */
.L_x_3:
[----:B0-----:R-:W-:Y:S02]  /*0320*/  IMAD.U32 R12, RZ, RZ, UR8 ;  /* 0x00000008ff0c7e24 */ /* 0x001fe4000f8e00ff */
[----:B------:R-:W-:-:S05]  /*0330*/  IMAD.U32 R13, RZ, RZ, UR9 ;  /* 0x00000009ff0d7e24 */ /* 0x000fca000f8e00ff */
[----:B------:R-:W2:Y:S01]  /*0340*/  LDG.E.CONSTANT R2, desc[UR6][R12.64] ;  /* 0x000000060c027981 */ /* 0x000ea2000c1e9900 */
[----:B------:R-:W-:Y:S02]  /*0350*/  UIADD3 UR8, UP0, UPT, UR8, 0x4, URZ ;  /* 0x0000000408087890 */ /* 0x000fe4000ff1e0ff */
[----:B------:R-:W-:Y:S02]  /*0360*/  UIADD3 UR4, UPT, UPT, UR4, 0x1, URZ ;  /* 0x0000000104047890 */ /* 0x000fe4000fffe0ff */
[----:B------:R-:W-:Y:S02]  /*0370*/  UIADD3.X UR9, UPT, UPT, URZ, UR9, URZ, UP0, !UPT ;  /* 0x00000009ff097290 */ /* 0x000fe400087fe4ff */
[----:B------:R-:W-:Y:S01]  /*0380*/  UISETP.NE.AND UP0, UPT, UR4, 0x6, UPT ;  /* 0x000000060400788c */ /* 0x000fe2000bf05270 */
[----:B--2---:R-:W-:-:S03]  /*0390*/  IMAD.WIDE.U32 R2, R2, R11, RZ ;  /* 0x0000000b02027225 */ /* 0x004fc600078e00ff */
[----:B------:R-:W-:-:S04]  /*03a0*/  IADD3 R15, P1, PT, R2, R4, RZ ;  /* 0x00000004020f7210 */ /* 0x000fc80007f3e0ff */
[----:B------:R-:W-:Y:S01]  /*03b0*/  IADD3.X R4, PT, PT, R3, UR5, RZ, P1, !PT ;  /* 0x0000000503047c10 */ /* 0x000fe20008ffe4ff */
[----:B------:R0:W-:Y:S02]  /*03c0*/  STL [R0], R15 ;  /* 0x0000000f00007387 */ /* 0x0001e40000100800 */
[----:B0-----:R-:W-:Y:S01]  /*03d0*/  VIADD R0, R0, 0x4 ;  /* 0x0000000400007836 */ /* 0x001fe20000000000 */
[----:B------:R-:W-:Y:S06]  /*03e0*/  BRA.U UP0, `(.L_x_3) ;  /* 0xfffffffd00cc7547 */ /* 0x000fec000b83ffff */
[----:B------:R-:W-:Y:S01]  /*03f0*/  SHF.R.U32.HI R12, RZ, 0x17, R10 ;  /* 0x00000017ff0c7819 */ /* 0x000fe2000001160a */
[----:B------:R0:W-:Y:S03]  /*0400*/  STL [R1+0x18], R4 ;  /* 0x0000180401007387 */ /* 0x0001e60000100800 */
[C---:B------:R-:W-:Y:S02]  /*0410*/  LOP3.LUT R0, R12.reuse, 0xe0, RZ, 0xc0, !PT ;  /* 0x000000e00c007812 */ /* 0x040fe400078ec0ff */
[----:B------:R-:W-:-:S03]  /*0420*/  LOP3.LUT P1, RZ, R12, 0x1f, RZ, 0xc0, !PT ;  /* 0x0000001f0cff7812 */ /* 0x000fc6000782c0ff */
[----:B------:R-:W-:-:S05]  /*0430*/  VIADD R0, R0, 0xffffff80 ;  /* 0xffffff8000007836 */ /* 0x000fca0000000000 */
[----:B------:R-:W-:-:S05]  /*0440*/  SHF.R.U32.HI R0, RZ, 0x5, R0 ;  /* 0x00000005ff007819 */ /* 0x000fca0000011600 */
[----:B------:R-:W-:-:S05]  /*0450*/  IMAD R14, R0, -0x4, R1 ;  /* 0xfffffffc000e7824 */ /* 0x000fca00078e0201 */
[----:B------:R-:W2:Y:S04]  /*0460*/  LDL R3, [R14+0x18] ;  /* 0x000018000e037983 */ /* 0x000ea80000100800 */
[----:B------:R-:W2:Y:S04]  /*0470*/  LDL R2, [R14+0x14] ;  /* 0x000014000e027983 */ /* 0x000ea80000100800 */
[----:B------:R-:W3:Y:S01]  /*0480*/  @P1 LDL R11, [R14+0x10] ;  /* 0x000010000e0b1983 */ /* 0x000ee20000100800 */
[----:B------:R-:W-:Y:S01]  /*0490*/  LOP3.LUT R0, R12, 0x1f, RZ, 0xc0, !PT ;  /* 0x0000001f0c007812 */ /* 0x000fe200078ec0ff */
[----:B------:R-:W-:Y:S01]  /*04a0*/  UMOV UR4, 0x54442d19 ;  /* 0x54442d1900047882 */ /* 0x000fe20000000000 */
[----:B------:R-:W-:-:S02]  /*04b0*/  UMOV UR5, 0x3bf921fb ;  /* 0x3bf921fb00057882 */ /* 0x000fc40000000000 */
[-C--:B--2---:R-:W-:Y:S02]  /*04c0*/  @P1 SHF.L.W.U32.HI R3, R2, R0.reuse, R3 ;  /* 0x0000000002031219 */ /* 0x084fe40000010e03 */
[----:B---3--:R-:W-:Y:S02]  /*04d0*/  @P1 SHF.L.W.U32.HI R2, R11, R0, R2 ;  /* 0x000000000b021219 */ /* 0x008fe40000010e02 */
[----:B------:R-:W-:Y:S02]  /*04e0*/  ISETP.GE.AND P1, PT, R10, RZ, PT ;  /* 0x000000ff0a00720c */ /* 0x000fe40003f26270 */
[C---:B------:R-:W-:Y:S01]  /*04f0*/  SHF.L.W.U32.HI R11, R2.reuse, 0x2, R3 ;  /* 0x00000002020b7819 */ /* 0x040fe20000010e03 */
[----:B------:R-:W-:-:S03]  /*0500*/  IMAD.SHL.U32 R2, R2, 0x4, RZ ;  /* 0x0000000402027824 */ /* 0x000fc600078e00ff */
[----:B------:R-:W-:-:S04]  /*0510*/  SHF.R.S32.HI R0, RZ, 0x1f, R11 ;  /* 0x0000001fff007819 */ /* 0x000fc8000001140b */
[C---:B------:R-:W-:Y:S02]  /*0520*/  LOP3.LUT R12, R0.reuse, R2, RZ, 0x3c, !PT ;  /* 0x00000002000c7212 */ /* 0x040fe400078e3cff */
[----:B------:R-:W-:Y:S02]  /*0530*/  LOP3.LUT R13, R0, R11, RZ, 0x3c, !PT ;  /* 0x0000000b000d7212 */ /* 0x000fe400078e3cff */
[----:B------:R-:W-:Y:S02]  /*0540*/  SHF.R.U32.HI R2, RZ, 0x1e, R3 ;  /* 0x0000001eff027819 */ /* 0x000fe40000011603 */
[C---:B------:R-:W-:Y:S02]  /*0550*/  LOP3.LUT R0, R11.reuse, R10, RZ, 0x3c, !PT ;  /* 0x0000000a0b007212 */ /* 0x040fe400078e3cff */
[----:B------:R-:W1:Y:S01]  /*0560*/  I2F.F64.S64 R12, R12 ;  /* 0x0000000c000c7312 */ /* 0x000e620000301c00 */
[----:B------:R-:W-:Y:S02]  /*0570*/  LEA.HI R2, R11, R2, RZ, 0x1 ;  /* 0x000000020b027211 */ /* 0x000fe400078f08ff */
[----:B------:R-:W-:-:S03]  /*0580*/  ISETP.GE.AND P2, PT, R0, RZ, PT ;  /* 0x000000ff0000720c */ /* 0x000fc60003f46270 */
[----:B------:R-:W-:-:S04]  /*0590*/  IMAD.MOV R0, RZ, RZ, -R2 ;  /* 0x000000ffff007224 */ /* 0x000fc800078e0a02 */
[----:B------:R-:W-:Y:S01]  /*05a0*/  @!P1 IMAD.MOV.U32 R2, RZ, RZ, R0 ;  /* 0x000000ffff029224 */ /* 0x000fe200078e0000 */
[----:B-1----:R-:W-:-:S10]  /*05b0*/  DMUL R14, R12, UR4 ;  /* 0x000000040c0e7c28 */ /* 0x002fd40008000000 */
[----:B------:R-:W1:Y:S02]  /*05c0*/  F2F.F32.F64 R14, R14 ;  /* 0x0000000e000e7310 */ /* 0x000e640000301000 */
[----:B01----:R-:W-:-:S07]  /*05d0*/  FSEL R0, -R14, R14, !P2 ;  /* 0x0000000e0e007208 */ /* 0x003fce0005000100 */
.L_x_2:
[----:B------:R-:W-:Y:S05]  /*05e0*/  BSYNC.RECONVERGENT B0 ;  /* 0x0000000000007941 */ /* 0x000fea0003800200 */
.L_x_1:
[----:B------:R-:W0:Y:S02]  /*05f0*/  LDC.64 R18, c[0x0][0x398] ;  /* 0x0000e600ff127b82 */ /* 0x000e240000000a00 */
[----:B0-----:R-:W-:-:S05]  /*0600*/  IMAD.WIDE.U32 R18, R9, 0x4, R18 ;  /* 0x0000000409127825 */ /* 0x001fca00078e0012 */
[----:B------:R0:W2:Y:S01]  /*0610*/  LDG.E R11, desc[UR6][R18.64] ;  /* 0x00000006120b7981 */ /* 0x0000a2000c1e1900 */
[----:B------:R-:W-:Y:S02]  /*0620*/  IMAD.MOV.U32 R12, RZ, RZ, 0x37cbac00 ;  /* 0x37cbac00ff0c7424 */ /* 0x000fe400078e00ff */
[----:B------:R-:W-:Y:S01]  /*0630*/  FMUL R3, R0, R0 ;  /* 0x0000000000037220 */ /* 0x000fe20000400000 */
[----:B------:R-:W-:Y:S01]  /*0640*/  LOP3.LUT R4, R2, 0x1, RZ, 0xc0, !PT ;  /* 0x0000000102047812 */ /* 0x000fe200078ec0ff */
[----:B------:R-:W-:Y:S02]  /*0650*/  IMAD.MOV.U32 R13, RZ, RZ, 0x3d2aaabb ;  /* 0x3d2aaabbff0d7424 */ /* 0x000fe400078e00ff */
[----:B------:R-:W-:Y:S01]  /*0660*/  FFMA R15, R3, R12, -0.0013887860113754868507 ;  /* 0xbab607ed030f7423 */ /* 0x000fe2000000000c */
[----:B------:R-:W-:Y:S01]  /*0670*/  ISETP.NE.U32.AND P1, PT, R4, 0x1, PT ;  /* 0x000000010400780c */ /* 0x000fe20003f25070 */
[----:B------:R-:W-:-:S03]  /*0680*/  IMAD.MOV.U32 R14, RZ, RZ, 0x3effffff ;  /* 0x3effffffff0e7424 */ /* 0x000fc600078e00ff */
[----:B------:R-:W-:Y:S02]  /*0690*/  FSEL R4, R15, -0.00019574658654164522886, !P1 ;  /* 0xb94d41530f047808 */ /* 0x000fe40004800000 */
[----:B------:R-:W-:Y:S02]  /*06a0*/  FSEL R16, R13, 0.0083327032625675201416, !P1 ;  /* 0x3c0885e40d107808 */ /* 0x000fe40004800000 */
[----:B0-----:R-:W-:Y:S02]  /*06b0*/  FSEL R18, -R14, -0.16666662693023681641, !P1 ;  /* 0xbe2aaaa80e127808 */ /* 0x001fe40004800100 */
[----:B------:R-:W-:Y:S01]  /*06c0*/  FSEL R0, R0, 1, P1 ;  /* 0x3f80000000007808 */ /* 0x000fe20000800000 */
[----:B------:R-:W-:Y:S01]  /*06d0*/  FFMA R4, R3, R4, R16 ;  /* 0x0000000403047223 */ /* 0x000fe20000000010 */
[----:B------:R-:W-:-:S03]  /*06e0*/  LOP3.LUT P1, RZ, R2, 0x2, RZ, 0xc0, !PT ;  /* 0x0000000202ff7812 */ /* 0x000fc6000782c0ff */
[C---:B------:R-:W-:Y:S01]  /*06f0*/  FFMA R4, R3.reuse, R4, R18 ;  /* 0x0000000403047223 */ /* 0x040fe20000000012 */
[----:B------:R-:W-:-:S04]  /*0700*/  FFMA R3, R3, R0, RZ ;  /* 0x0000000003037223 */ /* 0x000fc800000000ff */
[----:B------:R-:W-:-:S05]  /*0710*/  FFMA R23, R3, R4, R0 ;  /* 0x0000000403177223 */ /* 0x000fca0000000000 */
[----:B------:R-:W-:Y:S01]  /*0720*/  @P1 FADD R23, RZ, -R23 ;  /* 0x80000017ff171221 */ /* 0x000fe20000000000 */
        /* <DEDUP_REMOVED lines=14> */
[----:B------:R-:W0:Y:S01]  /*0810*/  LDC.64 R2, c[0x4][RZ] ;  /* 0x01000000ff027b82 */ /* 0x000e220000000a00 */
[----:B------:R-:W-:Y:S02]  /*0820*/  IMAD.SHL.U32 R18, R11, 0x100, RZ ;  /* 0x000001000b127824 */ /* 0x000fe400078e00ff */
[----:B------:R-:W-:Y:S02]  /*0830*/  IMAD.MOV.U32 R0, RZ, RZ, RZ ;  /* 0x000000ffff007224 */ /* 0x000fe400078e00ff */
[----:B------:R-:W-:Y:S01]  /*0840*/  IMAD.MOV.U32 R25, RZ, RZ, RZ ;  /* 0x000000ffff197224 */ /* 0x000fe200078e00ff */
[----:B------:R-:W-:Y:S01]  /*0850*/  LOP3.LUT R29, R18, 0x80000000, RZ, 0xfc, !PT ;  /* 0x80000000121d7812 */ /* 0x000fe200078efcff */
[----:B------:R-:W-:-:S07]  /*0860*/  IMAD.MOV.U32 R4, RZ, RZ, RZ ;  /* 0x000000ffff047224 */ /* 0x000fce00078e00ff */
.L_x_5:
[----:B0-----:R-:W-:-:S06]  /*0870*/  IMAD.WIDE.U32 R18, R4, 0x4, R2 ;  /* 0x0000000404127825 */ /* 0x001fcc00078e0002 */
[----:B------:R-:W2:Y:S01]  /*0880*/  LDG.E.CONSTANT R18, desc[UR6][R18.64] ;  /* 0x0000000612127981 */ /* 0x000ea2000c1e9900 */
[C---:B-1----:R-:W-:Y:S02]  /*0890*/  IMAD R24, R4.reuse, 0x4, R1 ;  /* 0x0000000404187824 */ /* 0x042fe400078e0201 */
[----:B------:R-:W-:-:S05]  /*08a0*/  VIADD R4, R4, 0x1 ;  /* 0x0000000104047836 */ /* 0x000fca0000000000 */
[----:B------:R-:W-:Y:S01]  /*08b0*/  ISETP.NE.AND P1, PT, R4, 0x6, PT ;  /* 0x000000060400780c */ /* 0x000fe20003f25270 */
[----:B--2---:R-:W-:-:S03]  /*08c0*/  IMAD.WIDE.U32 R20, R18, R29, RZ ;  /* 0x0000001d12147225 */ /* 0x004fc600078e00ff */
[----:B------:R-:W-:-:S05]  /*08d0*/  IADD3 R27, P2, PT, R20, R0, RZ ;  /* 0x00000000141b7210 */ /* 0x000fca0007f5e0ff */
[----:B------:R1:W-:Y:S01]  /*08e0*/  STL [R24], R27 ;  /* 0x0000001b18007387 */ /* 0x0003e20000100800 */
[----:B------:R-:W-:-:S03]  /*08f0*/  IMAD.X R0, R21, 0x1, R25, P2 ;  /* 0x0000000115007824 */ /* 0x000fc600010e0619 */
[----:B------:R-:W-:Y:S05]  /*0900*/  @P1 BRA `(.L_x_5) ;  /* 0xfffffffc00d81947 */ /* 0x000fea000383ffff */
        /* <DEDUP_REMOVED lines=16> */
[C-C-:B------:R-:W-:Y:S01]  /*0a10*/  SHF.L.W.U32.HI R20, R3.reuse, 0x2, R4.reuse ;  /* 0x0000000203147819 */ /* 0x140fe20000010e04 */
[----:B------:R-:W-:Y:S01]  /*0a20*/  IMAD.SHL.U32 R3, R3, 0x4, RZ ;  /* 0x0000000403037824 */ /* 0x000fe200078e00ff */
[----:B------:R-:W-:Y:S02]  /*0a30*/  SHF.R.U32.HI R21, RZ, 0x1e, R4 ;  /* 0x0000001eff157819 */ /* 0x000fe40000011604 */
[----:B------:R-:W-:-:S02]  /*0a40*/  SHF.R.S32.HI R18, RZ, 0x1f, R20 ;  /* 0x0000001fff127819 */ /* 0x000fc40000011414 */
[----:B0-----:R-:W-:Y:S02]  /*0a50*/  LOP3.LUT R0, R20, R11, RZ, 0x3c, !PT ;  /* 0x0000000b14007212 */ /* 0x001fe400078e3cff */
[C---:B------:R-:W-:Y:S02]  /*0a60*/  LOP3.LUT R2, R18.reuse, R3, RZ, 0x3c, !PT ;  /* 0x0000000312027212 */ /* 0x040fe400078e3cff */
[----:B------:R-:W-:Y:S02]  /*0a70*/  LOP3.LUT R3, R18, R20, RZ, 0x3c, !PT ;  /* 0x0000001412037212 */ /* 0x000fe400078e3cff */
[----:B------:R-:W-:Y:S02]  /*0a80*/  LEA.HI R20, R20, R21, RZ, 0x1 ;  /* 0x0000001514147211 */ /* 0x000fe400078f08ff */
[----:B------:R-:W-:Y:S02]  /*0a90*/  ISETP.GE.AND P2, PT, R0, RZ, PT ;  /* 0x000000ff0000720c */ /* 0x000fe40003f46270 */
[----:B------:R-:W0:Y:S01]  /*0aa0*/  I2F.F64.S64 R2, R2 ;  /* 0x0000000200027312 */ /* 0x000e220000301c00 */
[----:B------:R-:W-:-:S04]  /*0ab0*/  IMAD.MOV R0, RZ, RZ, -R20 ;  /* 0x000000ffff007224 */ /* 0x000fc800078e0a14 */
[----:B------:R-:W-:Y:S01]  /*0ac0*/  @!P1 IMAD.MOV.U32 R20, RZ, RZ, R0 ;  /* 0x000000ffff149224 */ /* 0x000fe200078e0000 */
[----:B0-----:R-:W-:-:S10]  /*0ad0*/  DMUL R18, R2, UR4 ;  /* 0x0000000402127c28 */ /* 0x001fd40008000000 */
[----:B------:R-:W0:Y:S02]  /*0ae0*/  F2F.F32.F64 R18, R18 ;  /* 0x0000001200127310 */ /* 0x000e240000301000 */
[----:B0-----:R-:W-:-:S07]  /*0af0*/  FSEL R0, -R18, R18, !P2 ;  /* 0x0000001212007208 */ /* 0x001fce0005000100 */
.L_x_4:
[----:B------:R-:W-:Y:S01]  /*0b00*/  FMUL R3, R0, R0 ;  /* 0x0000000000037220 */ /* 0x000fe20000400000 */
[C---:B------:R-:W-:Y:S01]  /*0b10*/  LOP3.LUT R4, R20.reuse, 0x1, RZ, 0xc0, !PT ;  /* 0x0000000114047812 */ /* 0x040fe200078ec0ff */
[----:B------:R-:W-:Y:S01]  /*0b20*/  BSSY.RECONVERGENT B0, `(.L_x_6) ;  /* 0x0000042000007945 */ /* 0x000fe20003800200 */
[----:B------:R-:W-:Y:S01]  /*0b30*/  LOP3.LUT P2, RZ, R20, 0x2, RZ, 0xc0, !PT ;  /* 0x0000000214ff7812 */ /* 0x000fe2000784c0ff */
[----:B------:R-:W-:Y:S01]  /*0b40*/  FFMA R2, R3, R12, -0.0013887860113754868507 ;  /* 0xbab607ed03027423 */ /* 0x000fe2000000000c */
[----:B------:R-:W-:-:S04]  /*0b50*/  ISETP.NE.U32.AND P1, PT, R4, 0x1, PT ;  /* 0x000000010400780c */ /* 0x000fc80003f25070 */
[----:B------:R-:W-:Y:S02]  /*0b60*/  FSEL R2, R2, -0.00019574658654164522886, !P1 ;  /* 0xb94d415302027808 */ /* 0x000fe40004800000 */
[----:B------:R-:W-:Y:S02]  /*0b70*/  FSEL R4, R13, 0.0083327032625675201416, !P1 ;  /* 0x3c0885e40d047808 */ /* 0x000fe40004800000 */
[----:B------:R-:W-:Y:S02]  /*0b80*/  FSEL R0, R0, 1, P1 ;  /* 0x3f80000000007808 */ /* 0x000fe40000800000 */
[----:B------:R-:W-:Y:S01]  /*0b90*/  FSEL R21, -R14, -0.16666662693023681641, !P1 ;  /* 0xbe2aaaa80e157808 */ /* 0x000fe20004800100 */
[C---:B------:R-:W-:Y:S02]  /*0ba0*/  FFMA R2, R3.reuse, R2, R4 ;  /* 0x0000000203027223 */ /* 0x040fe40000000004 */
[C---:B------:R-:W-:Y:S02]  /*0bb0*/  FFMA R19, R3.reuse, R0, RZ ;  /* 0x0000000003137223 */ /* 0x040fe400000000ff */
[----:B------:R-:W-:-:S04]  /*0bc0*/  FFMA R2, R3, R2, R21 ;  /* 0x0000000203027223 */ /* 0x000fc80000000015 */
[----:B------:R-:W-:-:S04]  /*0bd0*/  FFMA R0, R19, R2, R0 ;  /* 0x0000000213007223 */ /* 0x000fc80000000000 */
[----:B------:R-:W-:-:S04]  /*0be0*/  @P2 FADD R0, RZ, -R0 ;  /* 0x80000000ff002221 */ /* 0x000fc80000000000 */
[----:B------:R-:W-:Y:S01]  /*0bf0*/  FMUL R23, R23, R0 ;  /* 0x0000000017177220 */ /* 0x000fe20000400000 */
[----:B------:R-:W-:Y:S06]  /*0c00*/  @!P0 BRA `(.L_x_7) ;  /* 0x0000000000cc8947 */ /* 0x000fec0003800000 */
[----:B------:R-:W-:-:S13]  /*0c10*/  FSETP.NEU.AND P0, PT, |R10|, +INF , PT ;  /* 0x7f8000000a00780b */ /* 0x000fda0003f0d200 */
[----:B------:R-:W-:Y:S01]  /*0c20*/  @!P0 FMUL R17, RZ, R10 ;  /* 0x0000000aff118220 */ /* 0x000fe20000400000 */
[----:B------:R-:W-:Y:S01]  /*0c30*/  @!P0 IMAD.MOV.U32 R22, RZ, RZ, RZ ;  /* 0x000000ffff168224 */ /* 0x000fe200078e00ff */
[----:B------:R-:W-:Y:S06]  /*0c40*/  @!P0 BRA `(.L_x_7) ;  /* 0x0000000000bc8947 */ /* 0x000fec0003800000 */
[----:B------:R-:W0:Y:S01]  /*0c50*/  LDC.64 R2, c[0x4][RZ] ;  /* 0x01000000ff027b82 */ /* 0x000e220000000a00 */
[----:B------:R-:W-:Y:S01]  /*0c60*/  IMAD.SHL.U32 R17, R10, 0x100, RZ ;  /* 0x000001000a117824 */ /* 0x000fe200078e00ff */
[----:B------:R-:W-:Y:S01]  /*0c70*/  UMOV UR4, URZ ;  /* 0x000000ff00047c82 */ /* 0x000fe20008000000 */
[----:B------:R-:W-:Y:S02]  /*0c80*/  IMAD.MOV.U32 R0, RZ, RZ, RZ ;  /* 0x000000ffff007224 */ /* 0x000fe400078e00ff */
[----:B------:R-:W-:Y:S01]  /*0c90*/  IMAD.MOV.U32 R4, RZ, RZ, RZ ;  /* 0x000000ffff047224 */ /* 0x000fe200078e00ff */
[----:B------:R-:W-:-:S07]  /*0ca0*/  LOP3.LUT R25, R17, 0x80000000, RZ, 0xfc, !PT ;  /* 0x8000000011197812 */ /* 0x000fce00078efcff */
.L_x_8:
[----:B0-----:R-:W-:-:S06]  /*0cb0*/  IMAD.WIDE.U32 R18, R4, 0x4, R2 ;  /* 0x0000000404127825 */ /* 0x001fcc00078e0002 */
[----:B--2---:R-:W2:Y:S01]  /*0cc0*/  LDG.E.CONSTANT R18, desc[UR6][R18.64] ;  /* 0x0000000612127981 */ /* 0x004ea2000c1e9900 */
[C---:B------:R-:W-:Y:S02]  /*0cd0*/  IMAD R17, R4.reuse, 0x4, R1 ;  /* 0x0000000404117824 */ /* 0x040fe400078e0201 */
[----:B------:R-:W-:-:S05]  /*0ce0*/  VIADD R4, R4, 0x1 ;  /* 0x0000000104047836 */ /* 0x000fca0000000000 */
[----:B------:R-:W-:Y:S01]  /*0cf0*/  ISETP.NE.AND P0, PT, R4, 0x6, PT ;  /* 0x000000060400780c */ /* 0x000fe20003f05270 */
[----:B--2---:R-:W-:-:S03]  /*0d00*/  IMAD.WIDE.U32 R20, R18, R25, RZ ;  /* 0x0000001912147225 */ /* 0x004fc600078e00ff */
[----:B------:R-:W-:-:S04]  /*0d10*/  IADD3 R20, P1, PT, R20, R0, RZ ;  /* 0x0000000014147210 */ /* 0x000fc80007f3e0ff */
[----:B------:R-:W-:Y:S01]  /*0d20*/  IADD3.X R0, PT, PT, R21, UR4, RZ, P1, !PT ;  /* 0x0000000415007c10 */ /* 0x000fe20008ffe4ff */
[----:B------:R2:W-:Y:S04]  /*0d30*/  STL [R17], R20 ;  /* 0x0000001411007387 */ /* 0x0005e80000100800 */
[----:B------:R-:W-:Y:S05]  /*0d40*/  @P0 BRA `(.L_x_8) ;  /* 0xfffffffc00d80947 */ /* 0x000fea000383ffff */
[----:B--2---:R-:W-:Y:S01]  /*0d50*/  SHF.R.U32.HI R17, RZ, 0x17, R10 ;  /* 0x00000017ff117819 */ /* 0x004fe2000001160a */
        /* <DEDUP_REMOVED lines=11> */
[----:B------:R-:W-:Y:S01]  /*0e10*/  UMOV UR5, 0x3bf921fb ;  /* 0x3bf921fb00057882 */ /* 0x000fe20000000000 */
[----:B------:R-:W-:-:S02]  /*0e20*/  ISETP.GE.AND P1, PT, R10, RZ, PT ;  /* 0x000000ff0a00720c */ /* 0x000fc40003f26270 */
[-C--:B--2---:R-:W-:Y:S02]  /*0e30*/  @P0 SHF.L.W.U32.HI R4, R3, R17.reuse, R4 ;  /* 0x0000001103040219 */ /* 0x084fe40000010e04 */
[----:B---3--:R-:W-:-:S04]  /*0e40*/  @P0 SHF.L.W.U32.HI R3, R2, R17, R3 ;  /* 0x0000001102030219 */ /* 0x008fc80000010e03 */
[C-C-:B------:R-:W-:Y:S01]  /*0e50*/  SHF.L.W.U32.HI R17, R3.reuse, 0x2, R4.reuse ;  /* 0x0000000203117819 */ /* 0x140fe20000010e04 */
[----:B------:R-:W-:Y:S01]  /*0e60*/  IMAD.SHL.U32 R3, R3, 0x4, RZ ;  /* 0x0000000403037824 */ /* 0x000fe200078e00ff */
[----:B------:R-:W-:Y:S02]  /*0e70*/  SHF.R.U32.HI R4, RZ, 0x1e, R4 ;  /* 0x0000001eff047819 */ /* 0x000fe40000011604 */
[----:B------:R-:W-:Y:S02]  /*0e80*/  SHF.R.S32.HI R18, RZ, 0x1f, R17 ;  /* 0x0000001fff127819 */ /* 0x000fe40000011411 */
[C---:B------:R-:W-:Y:S02]  /*0e90*/  LEA.HI R22, R17.reuse, R4, RZ, 0x1 ;  /* 0x0000000411167211 */ /* 0x040fe400078f08ff */
[C---:B------:R-:W-:Y:S02]  /*0ea0*/  LOP3.LUT R2, R18.reuse, R3, RZ, 0x3c, !PT ;  /* 0x0000000312027212 */ /* 0x040fe400078e3cff */
[----:B------:R-:W-:Y:S01]  /*0eb0*/  LOP3.LUT R3, R18, R17, RZ, 0x3c, !PT ;  /* 0x0000001112037212 */ /* 0x000fe200078e3cff */
[----:B0-----:R-:W-:Y:S01]  /*0ec0*/  IMAD.MOV R0, RZ, RZ, -R22 ;  /* 0x000000ffff007224 */ /* 0x001fe200078e0a16 */
[----:B------:R-:W-:-:S03]  /*0ed0*/  LOP3.LUT R10, R17, R10, RZ, 0x3c, !PT ;  /* 0x0000000a110a7212 */ /* 0x000fc600078e3cff */
[----:B------:R-:W-:Y:S01]  /*0ee0*/  @!P1 IMAD.MOV.U32 R22, RZ, RZ, R0 ;  /* 0x000000ffff169224 */ /* 0x000fe200078e0000 */
[----:B------:R-:W0:Y:S01]  /*0ef0*/  I2F.F64.S64 R2, R2 ;  /* 0x0000000200027312 */ /* 0x000e220000301c00 */
[----:B------:R-:W-:Y:S01]  /*0f00*/  ISETP.GE.AND P0, PT, R10, RZ, PT ;  /* 0x000000ff0a00720c */ /* 0x000fe20003f06270 */
[----:B0-----:R-:W-:-:S10]  /*0f10*/  DMUL R18, R2, UR4 ;  /* 0x0000000402127c28 */ /* 0x001fd40008000000 */
[----:B------:R-:W0:Y:S02]  /*0f20*/  F2F.F32.F64 R18, R18 ;  /* 0x0000001200127310 */ /* 0x000e240000301000 */
[----:B0-----:R-:W-:-:S07]  /*0f30*/  FSEL R17, -R18, R18, !P0 ;  /* 0x0000001212117208 */ /* 0x001fce0004000100 */
.L_x_7:
[----:B------:R-:W-:Y:S05]  /*0f40*/  BSYNC.RECONVERGENT B0 ;  /* 0x0000000000007941 */ /* 0x000fea0003800200 */
.L_x_6:
[----:B------:R-:W-:Y:S01]  /*0f50*/  FMUL R0, R17, R17 ;  /* 0x0000001111007220 */ /* 0x000fe20000400000 */
[C---:B------:R-:W-:Y:S01]  /*0f60*/  LOP3.LUT R3, R22.reuse, 0x1, RZ, 0xc0, !PT ;  /* 0x0000000116037812 */ /* 0x040fe200078ec0ff */
[----:B------:R-:W-:Y:S02]  /*0f70*/  VIADD R22, R22, 0x1 ;  /* 0x0000000116167836 */ /* 0x000fe40000000000 */
[----:B------:R-:W-:Y:S01]  /*0f80*/  FFMA R2, R0, R12, -0.0013887860113754868507 ;  /* 0xbab607ed00027423 */ /* 0x000fe2000000000c */
[----:B------:R-:W-:Y:S02]  /*0f90*/  ISETP.NE.U32.AND P0, PT, R3, 0x1, PT ;  /* 0x000000010300780c */ /* 0x000fe40003f05070 */
[----:B------:R-:W-:Y:S02]  /*0fa0*/  LOP3.LUT P1, RZ, R22, 0x2, RZ, 0xc0, !PT ;  /* 0x0000000216ff7812 */ /* 0x000fe4000782c0ff */
[----:B------:R-:W-:Y:S02]  /*0fb0*/  FSEL R3, R2, -0.00019574658654164522886, P0 ;  /* 0xb94d415302037808 */ /* 0x000fe40000000000 */
[----:B------:R-:W-:-:S02]  /*0fc0*/  FSEL R19, R13, 0.0083327032625675201416, P0 ;  /* 0x3c0885e40d137808 */ /* 0x000fc40000000000 */
[----:B------:R-:W-:Y:S02]  /*0fd0*/  FSEL R17, R17, 1, !P0 ;  /* 0x3f80000011117808 */ /* 0x000fe40004000000 */
[----:B------:R-:W-:Y:S01]  /*0fe0*/  FSEL R4, -R14, -0.16666662693023681641, P0 ;  /* 0xbe2aaaa80e047808 */ /* 0x000fe20000000100 */
[C---:B------:R-:W-:Y:S01]  /*0ff0*/  FFMA R3, R0.reuse, R3, R19 ;  /* 0x0000000300037223 */ /* 0x040fe20000000013 */
[----:B------:R-:W-:Y:S01]  /*1000*/  FSETP.GE.AND P0, PT, |R11|, 105615, PT ;  /* 0x47ce47800b00780b */ /* 0x000fe20003f06200 */
[C---:B------:R-:W-:Y:S02]  /*1010*/  FFMA R2, R0.reuse, R17, RZ ;  /* 0x0000001100027223 */ /* 0x040fe400000000ff */
[----:B------:R-:W-:-:S04]  /*1020*/  FFMA R3, R0, R3, R4 ;  /* 0x0000000300037223 */ /* 0x000fc80000000004 */
[----:B------:R-:W-:-:S04]  /*1030*/  FFMA R17, R2, R3, R17 ;  /* 0x0000000302117223 */ /* 0x000fc80000000011 */
[----:B------:R-:W-:Y:S02]  /*1040*/  @P1 FADD R17, RZ, -R17 ;  /* 0x80000011ff111221 */ /* 0x000fe40000000000 */
[----:B------:R-:W-:Y:S05]  /*1050*/  @!P0 BRA `(.L_x_9) ;  /* 0x0000000000cc8947 */ /* 0x000fea0003800000 */
        /* <DEDUP_REMOVED lines=8> */
[----:B-1----:R-:W-:Y:S01]  /*10e0*/  LOP3.LUT R27, R10, 0x80000000, RZ, 0xfc, !PT ;  /* 0x800000000a1b7812 */ /* 0x002fe200078efcff */
[----:B------:R-:W-:-:S07]  /*10f0*/  IMAD.MOV.U32 R4, RZ, RZ, RZ ;  /* 0x000000ffff047224 */ /* 0x000fce00078e00ff */
.L_x_10:
[----:B0-----:R-:W-:-:S05]  /*1100*/  IMAD.WIDE.U32 R20, R4, 0x4, R2 ;  /* 0x0000000404147825 */ /* 0x001fca00078e0002 */
        /* <DEDUP_REMOVED lines=9> */
[----:B-1----:R-:W-:Y:S01]  /*11a0*/  SHF.R.U32.HI R10, RZ, 0x17, R11 ;  /* 0x00000017ff0a7819 */ /* 0x002fe2000001160b */
        /* <DEDUP_REMOVED lines=15> */
[C---:B------:R-:W-:Y:S01]  /*12a0*/  SHF.L.W.U32.HI R16, R3.reuse, 0x2, R2 ;  /* 0x0000000203107819 */ /* 0x040fe20000010e02 */
[----:B------:R-:W-:-:S03]  /*12b0*/  IMAD.SHL.U32 R3, R3, 0x4, RZ ;  /* 0x0000000403037824 */ /* 0x000fc600078e00ff */
[----:B------:R-:W-:Y:S02]  /*12c0*/  SHF.R.S32.HI R4, RZ, 0x1f, R16 ;  /* 0x0000001fff047819 */ /* 0x000fe40000011410 */
[----:B------:R-:W-:Y:S02]  /*12d0*/  LOP3.LUT R11, R16, R11, RZ, 0x3c, !PT ;  /* 0x0000000b100b7212 */ /* 0x000fe400078e3cff */
[C---:B------:R-:W-:Y:S02]  /*12e0*/  LOP3.LUT R18, R4.reuse, R3, RZ, 0x3c, !PT ;  /* 0x0000000304127212 */ /* 0x040fe400078e3cff */
[----:B------:R-:W-:Y:S02]  /*12f0*/  LOP3.LUT R19, R4, R16, RZ, 0x3c, !PT ;  /* 0x0000001004137212 */ /* 0x000fe400078e3cff */
[----:B------:R-:W-:Y:S02]  /*1300*/  SHF.R.U32.HI R3, RZ, 0x1e, R2 ;  /* 0x0000001eff037819 */ /* 0x000fe40000011602 */
[----:B------:R-:W-:-:S02]  /*1310*/  ISETP.GE.AND P0, PT, R11, RZ, PT ;  /* 0x000000ff0b00720c */ /* 0x000fc40003f06270 */
[----:B------:R-:W1:Y:S01]  /*1320*/  I2F.F64.S64 R18, R18 ;  /* 0x0000001200127312 */ /* 0x000e620000301c00 */
[----:B------:R-:W-:-:S05]  /*1330*/  LEA.HI R16, R16, R3, RZ, 0x1 ;  /* 0x0000000310107211 */ /* 0x000fca00078f08ff */
[----:B0-----:R-:W-:-:S04]  /*1340*/  IMAD.MOV R0, RZ, RZ, -R16 ;  /* 0x000000ffff007224 */ /* 0x001fc800078e0a10 */
[----:B------:R-:W-:Y:S01]  /*1350*/  @!P1 IMAD.MOV.U32 R16, RZ, RZ, R0 ;  /* 0x000000ffff109224 */ /* 0x000fe200078e0000 */
[----:B-1----:R-:W-:-:S10]  /*1360*/  DMUL R20, R18, UR4 ;  /* 0x0000000412147c28 */ /* 0x002fd40008000000 */
[----:B------:R-:W0:Y:S02]  /*1370*/  F2F.F32.F64 R20, R20 ;  /* 0x0000001400147310 */ /* 0x000e240000301000 */
[----:B0-----:R-:W-:-:S07]  /*1380*/  FSEL R15, -R20, R20, !P0 ;  /* 0x00000014140f7208 */ /* 0x001fce0004000100 */
.L_x_9:
[----:B------:R-:W0:Y:S01]  /*1390*/  LDC.64 R18, c[0x0][0x390] ;  /* 0x0000e400ff127b82 */ /* 0x000e220000000a00 */
[----:B------:R-:W2:Y:S01]  /*13a0*/  LDG.E R11, desc[UR6][R6.64] ;  /* 0x00000006060b7981 */ /* 0x000ea2000c1e1900 */
[----:B0-----:R-:W-:-:S06]  /*13b0*/  IMAD.WIDE.U32 R18, R9, 0x4, R18 ;  /* 0x0000000409127825 */ /* 0x001fcc00078e0012 */
[----:B------:R0:W2:Y:S01]  /*13c0*/  LDG.E R18, desc[UR6][R18.64] ;  /* 0x0000000612127981 */ /* 0x0000a2000c1e1900 */
[----:B------:R-:W-:Y:S01]  /*13d0*/  LOP3.LUT R2, R16, 0x1, RZ, 0xc0, !PT ;  /* 0x0000000110027812 */ /* 0x000fe200078ec0ff */
[----:B------:R-:W-:-:S03]  /*13e0*/  FMUL R0, R15, R15 ;  /* 0x0000000f0f007220 */ /* 0x000fc60000400000 */
[----:B------:R-:W-:Y:S01]  /*13f0*/  ISETP.NE.U32.AND P0, PT, R2, 0x1, PT ;  /* 0x000000010200780c */ /* 0x000fe20003f05070 */
[----:B------:R-:W-:Y:S01]  /*1400*/  FFMA R3, R0, R12, -0.0013887860113754868507 ;  /* 0xbab607ed00037423 */ /* 0x000fe2000000000c */
[----:B------:R-:W-:Y:S02]  /*1410*/  VIADD R16, R16, 0x1 ;  /* 0x0000000110107836 */ /* 0x000fe40000000000 */
[----:B------:R-:W-:Y:S02]  /*1420*/  FSEL R21, R13, 0.0083327032625675201416, P0 ;  /* 0x3c0885e40d157808 */ /* 0x000fe40000000000 */
[----:B------:R-:W-:Y:S02]  /*1430*/  FSEL R3, R3, -0.00019574658654164522886, P0 ;  /* 0xb94d415303037808 */ /* 0x000fe40000000000 */
[----:B0-----:R-:W-:Y:S02]  /*1440*/  FSEL R19, -R14, -0.16666662693023681641, P0 ;  /* 0xbe2aaaa80e137808 */ /* 0x001fe40000000100 */
[----:B------:R-:W-:Y:S01]  /*1450*/  FSEL R15, R15, 1, !P0 ;  /* 0x3f8000000f0f7808 */ /* 0x000fe20004000000 */
[----:B------:R-:W-:Y:S01]  /*1460*/  FFMA R3, R0, R3, R21 ;  /* 0x0000000300037223 */ /* 0x000fe20000000015 */
[----:B------:R-:W-:-:S03]  /*1470*/  LOP3.LUT P0, RZ, R16, 0x2, RZ, 0xc0, !PT ;  /* 0x0000000210ff7812 */ /* 0x000fc6000780c0ff */
[C---:B------:R-:W-:Y:S01]  /*1480*/  FFMA R3, R0.reuse, R3, R19 ;  /* 0x0000000300037223 */ /* 0x040fe20000000013 */
[----:B------:R-:W-:-:S04]  /*1490*/  FFMA R0, R0, R15, RZ ;  /* 0x0000000f00007223 */ /* 0x000fc800000000ff */
[----:B------:R-:W-:Y:S01]  /*14a0*/  FFMA R0, R0, R3, R15 ;  /* 0x0000000300007223 */ /* 0x000fe2000000000f */
[----:B------:R-:W-:Y:S04]  /*14b0*/  BSSY.RECONVERGENT B0, `(.L_x_11) ;  /* 0x000003f000007945 */ /* 0x000fe80003800200 */
[----:B------:R-:W-:Y:S01]  /*14c0*/  @P0 FADD R0, RZ, -R0 ;  /* 0x80000000ff000221 */ /* 0x000fe20000000000 */
[----:B--2---:R-:W-:-:S04]  /*14d0*/  FADD R11, R11, -R18 ;  /* 0x800000120b0b7221 */ /* 0x004fc80000000000 */
[----:B------:R-:W-:-:S04]  /*14e0*/  FMUL R4, R11, 0.63661974668502807617 ;  /* 0x3f22f9830b047820 */ /* 0x000fc80000400000 */
[----:B------:R-:W0:Y:S01]  /*14f0*/  F2I.NTZ R2, R4 ;  /* 0x0000000400027305 */ /* 0x000e220000203100 */
[----:B------:R-:W-:Y:S01]  /*1500*/  FSETP.GE.AND P1, PT, |R11|, 105615, PT ;  /* 0x47ce47800b00780b */ /* 0x000fe20003f26200 */
[----:B------:R-:W-:Y:S01]  /*1510*/  FMUL R18, R17, R0 ;  /* 0x0000000011127220 */ /* 0x000fe20000400000 */
[----:B0-----:R-:W-:-:S05]  /*1520*/  I2FP.F32.S32 R10, R2 ;  /* 0x00000002000a7245 */ /* 0x001fca0000201400 */
[----:B------:R-:W-:-:S04]  /*1530*/  FFMA R3, R10, -1.5707962512969970703, R11 ;  /* 0xbfc90fda0a037823 */ /* 0x000fc8000000000b */
[----:B------:R-:W-:-:S04]  /*1540*/  FFMA R3, R10, -7.5497894158615963534e-08, R3 ;  /* 0xb3a221680a037823 */ /* 0x000fc80000000003 */
[----:B------:R-:W-:Y:S01]  /*1550*/  FFMA R0, R10, -5.3903029534742383927e-15, R3 ;  /* 0xa7c234c50a007823 */ /* 0x000fe20000000003 */
        /* <DEDUP_REMOVED lines=11> */
.L_x_13:
[----:B0-----:R-:W-:-:S05]  /*1610*/  IMAD.WIDE.U32 R20, R0, 0x4, R2 ;  /* 0x0000000400147825 */ /* 0x001fca00078e0002 */
        /* <DEDUP_REMOVED lines=33> */
[----:B------:R-:W2:Y:S01]  /*1830*/  I2F.F64.S64 R16, R16 ;  /* 0x0000001000107312 */ /* 0x000ea20000301c00 */
[----:B------:R-:W-:-:S05]  /*1840*/  LEA.HI R2, R2, R3, RZ, 0x1 ;  /* 0x0000000302027211 */ /* 0x000fca00078f08ff */
[----:B------:R-:W-:-:S04]  /*1850*/  IMAD.MOV R0, RZ, RZ, -R2 ;  /* 0x000000ffff007224 */ /* 0x000fc800078e0a02 */
[----:B------:R-:W-:Y:S01]  /*1860*/  @!P0 IMAD.MOV.U32 R2, RZ, RZ, R0 ;  /* 0x000000ffff028224 */ /* 0x000fe200078e0000 */
[----:B--2---:R-:W-:-:S10]  /*1870*/  DMUL R20, R16, UR4 ;  /* 0x0000000410147c28 */ /* 0x004fd40008000000 */
[----:B------:R-:W2:Y:S02]  /*1880*/  F2F.F32.F64 R20, R20 ;  /* 0x0000001400147310 */ /* 0x000ea40000301000 */
[----:B0-2---:R-:W-:-:S07]  /*1890*/  FSEL R0, -R20, R20, !P1 ;  /* 0x0000001414007208 */ /* 0x005fce0004800100 */
.L_x_12:
[----:B------:R-:W-:Y:S05]  /*18a0*/  BSYNC.RECONVERGENT B0 ;  /* 0x0000000000007941 */ /* 0x000fea0003800200 */
.L_x_11:
[----:B------:R-:W-:Y:S01]  /*18b0*/  FMUL R3, R0, R0 ;  /* 0x0000000000037220 */ /* 0x000fe20000400000 */
[C---:B------:R-:W-:Y:S01]  /*18c0*/  LOP3.LUT R4, R2.reuse, 0x1, RZ, 0xc0, !PT ;  /* 0x0000000102047812 */ /* 0x040fe200078ec0ff */
[----:B------:R-:W-:Y:S02]  /*18d0*/  VIADD R2, R2, 0x1 ;  /* 0x0000000102027836 */ /* 0x000fe40000000000 */
[----:B------:R-:W-:Y:S01]  /*18e0*/  FFMA R12, R3, R12, -0.0013887860113754868507 ;  /* 0xbab607ed030c7423 */ /* 0x000fe2000000000c */
[----:B------:R-:W-:Y:S01]  /*18f0*/  ISETP.NE.U32.AND P0, PT, R4, 0x1, PT ;  /* 0x000000010400780c */ /* 0x000fe20003f05070 */
[----:B------:R-:W-:Y:S01]  /*1900*/  IMAD.MOV.U32 R10, RZ, RZ, 0x1 ;  /* 0x00000001ff0a7424 */ /* 0x000fe200078e00ff */
[----:B------:R-:W-:Y:S02]  /*1910*/  LOP3.LUT P1, RZ, R2, 0x2, RZ, 0xc0, !PT ;  /* 0x0000000202ff7812 */ /* 0x000fe4000782c0ff */
[----:B------:R-:W-:Y:S02]  /*1920*/  FSEL R4, R13, 0.0083327032625675201416, P0 ;  /* 0x3c0885e40d047808 */ /* 0x000fe40000000000 */
[----:B------:R-:W-:-:S02]  /*1930*/  FSEL R12, R12, -0.00019574658654164522886, P0 ;  /* 0xb94d41530c0c7808 */ /* 0x000fc40000000000 */
[----:B------:R-:W-:Y:S02]  /*1940*/  FSEL R0, R0, 1, !P0 ;  /* 0x3f80000000007808 */ /* 0x000fe40004000000 */
[----:B------:R-:W-:Y:S01]  /*1950*/  FSEL R13, -R14, -0.16666662693023681641, P0 ;  /* 0xbe2aaaa80e0d7808 */ /* 0x000fe20000000100 */
[C---:B------:R-:W-:Y:S02]  /*1960*/  FFMA R4, R3.reuse, R12, R4 ;  /* 0x0000000c03047223 */ /* 0x040fe40000000004 */
[C---:B------:R-:W-:Y:S02]  /*1970*/  FFMA R11, R3.reuse, R0, RZ ;  /* 0x00000000030b7223 */ /* 0x040fe400000000ff */
[----:B------:R-:W-:Y:S01]  /*1980*/  FFMA R4, R3, R4, R13 ;  /* 0x0000000403047223 */ /* 0x000fe2000000000d */
[----:B------:R-:W-:-:S03]  /*1990*/  IMAD.MOV.U32 R3, RZ, RZ, 0x3f000000 ;  /* 0x3f000000ff037424 */ /* 0x000fc600078e00ff */
[----:B------:R-:W-:Y:S01]  /*19a0*/  FFMA R0, R11, R4, R0 ;  /* 0x000000040b007223 */ /* 0x000fe20000000000 */
[----:B------:R-:W-:-:S03]  /*19b0*/  IMAD.MOV.U32 R11, RZ, RZ, 0x3d10ecef ;  /* 0x3d10ecefff0b7424 */ /* 0x000fc600078e00ff */
[----:B------:R-:W-:-:S04]  /*19c0*/  @P1 FADD R0, RZ, -R0 ;  /* 0x80000000ff001221 */ /* 0x000fc80000000000 */
[----:B------:R-:W-:-:S04]  /*19d0*/  FFMA R18, R18, R0, R23 ;  /* 0x0000000012127223 */ /* 0x000fc80000000017 */
[C---:B------:R-:W-:Y:S01]  /*19e0*/  FFMA R0, |R18|.reuse, -R3, 0.5 ;  /* 0x3f00000012007423 */ /* 0x040fe20000000a03 */
[C---:B------:R-:W-:Y:S02]  /*19f0*/  FSETP.NEU.AND P1, PT, |R18|.reuse, 1, PT ;  /* 0x3f8000001200780b */ /* 0x040fe40003f2d200 */
[----:B------:R-:W-:Y:S01]  /*1a00*/  FSETP.GT.AND P0, PT, |R18|, 0.56000000238418579102, PT ;  /* 0x3f0f5c291200780b */ /* 0x000fe20003f04200 */
[----:B------:R-:W0:Y:S02]  /*1a10*/  MUFU.RSQ R3, R0 ;  /* 0x0000000000037308 */ /* 0x000e240000001400 */
[----:B0-----:R-:W-:Y:S01]  /*1a20*/  FMUL R2, R0, R3 ;  /* 0x0000000300027220 */ /* 0x001fe20000400000 */
[----:B------:R-:W-:-:S04]  /*1a30*/  FMUL R3, R3, -0.5 ;  /* 0xbf00000003037820 */ /* 0x000fc80000400000 */
[----:B------:R-:W-:-:S04]  /*1a40*/  FFMA R3, R2, R3, 0.5 ;  /* 0x3f00000002037423 */ /* 0x000fc80000000003 */
[----:B------:R-:W-:-:S05]  /*1a50*/  FFMA R3, R2, R3, R2 ;  /* 0x0000000302037223 */ /* 0x000fca0000000002 */
[----:B------:R-:W-:Y:S02]  /*1a60*/  FSEL R3, R3, RZ, P1 ;  /* 0x000000ff03037208 */ /* 0x000fe40000800000 */
[----:B------:R-:W-:Y:S02]  /*1a70*/  FSETP.GT.AND P1, PT, R18, 0.56000000238418579102, PT ;  /* 0x3f0f5c291200780b */ /* 0x000fe40003f24000 */
[----:B------:R-:W-:-:S04]  /*1a80*/  FSEL R3, R3, |R18|, P0 ;  /* 0x4000001203037208 */ /* 0x000fc80000000000 */
[----:B------:R-:W-:-:S05]  /*1a90*/  LOP3.LUT R3, R3, 0x80000000, R18, 0xb8, !PT ;  /* 0x8000000003037812 */ /* 0x000fca00078eb812 */
[----:B------:R-:W-:-:S04]  /*1aa0*/  FMUL R0, R3, R3 ;  /* 0x0000000303007220 */ /* 0x000fc80000400000 */
[----:B------:R-:W-:-:S04]  /*1ab0*/  FFMA R11, R0, R11, 0.016980519518256187439 ;  /* 0x3c8b1abb000b7423 */ /* 0x000fc8000000000b */
[----:B------:R-:W-:-:S04]  /*1ac0*/  FFMA R11, R0, R11, 0.030762933194637298584 ;  /* 0x3cfc028c000b7423 */ /* 0x000fc8000000000b */
[----:B------:R-:W-:-:S04]  /*1ad0*/  FFMA R11, R0, R11, 0.044709417968988418579 ;  /* 0x3d372139000b7423 */ /* 0x000fc8000000000b */
[----:B------:R-:W-:-:S04]  /*1ae0*/  FFMA R11, R0, R11, 0.074989043176174163818 ;  /* 0x3d9993db000b7423 */ /* 0x000fc8000000000b */
[----:B------:R-:W-:-:S04]  /*1af0*/  FFMA R11, R0, R11, 0.16666707396507263184 ;  /* 0x3e2aaac6000b7423 */ /* 0x000fc8000000000b */
[----:B------:R-:W-:-:S04]  /*1b00*/  FMUL R0, R0, R11 ;  /* 0x0000000b00007220 */ /* 0x000fc80000400000 */
[----:B------:R-:W-:Y:S01]  /*1b10*/  FFMA R11, R3, R0, R3 ;  /* 0x00000000030b7223 */ /* 0x000fe20000000003 */
[----:B------:R-:W-:-:S04]  /*1b20*/  IMAD.MOV.U32 R3, RZ, RZ, 0x3fd774eb ;  /* 0x3fd774ebff037424 */ /* 0x000fc800078e00ff */
[----:B------:R-:W-:-:S05]  /*1b30*/  FSEL R0, R11, -R11, P0 ;  /* 0x8000000b0b007208 */ /* 0x000fca0000000000 */
[----:B------:R-:W-:Y:S02]  /*1b40*/  @!P1 FFMA R11, R3, 0.93318945169448852539, R0 ;  /* 0x3f6ee581030b9823 */ /* 0x000fe40000000000 */
[----:B------:R-:W0:Y:S02]  /*1b50*/  LDC.64 R2, c[0x0][0x3a8] ;  /* 0x0000ea00ff027b82 */ /* 0x000e240000000a00 */
[----:B------:R-:W-:-:S04]  /*1b60*/  @P0 FADD R11, R11, R11 ;  /* 0x0000000b0b0b0221 */ /* 0x000fc80000000000 */
[----:B------:R-:W-:Y:S01]  /*1b70*/  FMUL.M4 R0, R11, R8 ;  /* 0x000000080b007220 */ /* 0x000fe20000600000 */
[----:B------:R-:W-:Y:S02]  /*1b80*/  VIADD R9, R9, 0x1 ;  /* 0x0000000109097836 */ /* 0x000fe40000000000 */
[----:B------:R-:W-:Y:S01]  /*1b90*/  IMAD.MOV.U32 R11, RZ, RZ, 0x0 ;  /* 0x00000000ff0b7424 */ /* 0x000fe200078e00ff */
[----:B------:R-:W0:Y:S02]  /*1ba0*/  F2I.TRUNC.NTZ R13, R0 ;  /* 0x00000000000d7305 */ /* 0x000e24000020f100 */
[----:B------:R-:W-:Y:S01]  /*1bb0*/  ISETP.NE.AND P0, PT, R9, 0x186a0, PT ;  /* 0x000186a00900780c */ /* 0x000fe20003f05270 */
[----:B0-----:R-:W-:-:S05]  /*1bc0*/  IMAD.WIDE R2, R13, 0x8, R2 ;  /* 0x000000080d027825 */ /* 0x001fca00078e0202 */
[----:B------:R2:W-:Y:S01]  /*1bd0*/  REDG.E.ADD.64.STRONG.GPU desc[UR6][R2.64], R10 ;  /* 0x0000000a0200798e */ /* 0x0005e2000c12e506 */
[----:B------:R-:W-:Y:S06]  /*1be0*/  BAR.SYNC.DEFER_BLOCKING 0x0 ;  /* 0x0000000000007b1d */ /* 0x000fec0000010000 */
[----:B------:R-:W-:Y:S05]  /*1bf0*/  @P0 BRA `(.L_x_14) ;  /* 0xffffffe400640947 */ /* 0x000fea000383ffff */
[----:B------:R-:W-:Y:S05]  /*1c00*/  EXIT ;  /* 0x000000000000794d */ /* 0x000fea0003800000 */
        .weak           $__internal_0_$__cuda_sm3x_div_rn_noftz_f32_slowpath
        .type           $__internal_0_$__cuda_sm3x_div_rn_noftz_f32_slowpath,@function
        .size           $__internal_0_$__cuda_sm3x_div_rn_noftz_f32_slowpath,(.L_x_24 - $__internal_0_$__cuda_sm3x_div_rn_noftz_f32_slowpath)
$__internal_0_$__cuda_sm3x_div_rn_noftz_f32_slowpath:
[----:B------:R-:W0:Y:S08]  /*1c10*/  LDC R0, c[0x0][0x3a0] ;  /* 0x0000e800ff007b82 */ /* 0x000e300000000800 */
[----:B------:R-:W1:Y:S01]  /*1c20*/  LDC R8, c[0x0][0x3a0] ;  /* 0x0000e800ff087b82 */ /* 0x000e620000000800 */
[----:B0-----:R-:W-:-:S04]  /*1c30*/  SHF.R.U32.HI R3, RZ, 0x17, R0 ;  /* 0x00000017ff037819 */ /* 0x001fc80000011600 */
[----:B------:R-:W-:-:S05]  /*1c40*/  LOP3.LUT R4, R3, 0xff, RZ, 0xc0, !PT ;  /* 0x000000ff03047812 */ /* 0x000fca00078ec0ff */
[----:B------:R-:W-:-:S05]  /*1c50*/  VIADD R10, R4, 0xffffffff ;  /* 0xffffffff040a7836 */ /* 0x000fca0000000000 */
[----:B------:R-:W-:-:S13]  /*1c60*/  ISETP.GT.U32.AND P0, PT, R10, 0xfd, PT ;  /* 0x000000fd0a00780c */ /* 0x000fda0003f04070 */
[----:B------:R-:W-:Y:S01]  /*1c70*/  @!P0 IMAD.MOV.U32 R9, RZ, RZ, RZ ;  /* 0x000000ffff098224 */ /* 0x000fe200078e00ff */
[----:B-1----:R-:W-:Y:S06]  /*1c80*/  @!P0 BRA `(.L_x_15) ;  /* 0x00000000003c8947 */ /* 0x002fec0003800000 */
[----:B------:R-:W-:-:S13]  /*1c90*/  FSETP.GTU.FTZ.AND P0, PT, |R0|, +INF , PT ;  /* 0x7f8000000000780b */ /* 0x000fda0003f1c200 */
[----:B------:R-:W-:Y:S05]  /*1ca0*/  @P0 BRA `(.L_x_16) ;  /* 0x0000000400280947 */ /* 0x000fea0003800000 */
[----:B------:R-:W-:-:S05]  /*1cb0*/  IMAD.MOV.U32 R3, RZ, RZ, 0x43340000 ;  /* 0x43340000ff037424 */ /* 0x000fca00078e00ff */
[----:B------:R-:W-:-:S13]  /*1cc0*/  LOP3.LUT P0, RZ, R8, 0x7fffffff, R3, 0xc8, !PT ;  /* 0x7fffffff08ff7812 */ /* 0x000fda000780c803 */
[----:B------:R-:W-:Y:S05]  /*1cd0*/  @!P0 BRA `(.L_x_17) ;  /* 0x0000000400148947 */ /* 0x000fea0003800000 */
[----:B------:R-:W-:Y:S02]  /*1ce0*/  FSETP.NEU.FTZ.AND P0, PT, |R0|, +INF , PT ;  /* 0x7f8000000000780b */ /* 0x000fe40003f1d200 */
[----:B------:R-:W-:-:S04]  /*1cf0*/  LOP3.LUT P1, RZ, R3, 0x7fffffff, RZ, 0xc0, !PT ;  /* 0x7fffffff03ff7812 */ /* 0x000fc8000782c0ff */
[----:B------:R-:W-:-:S13]  /*1d00*/  PLOP3.LUT P0, PT, P0, P1, PT, 0x2f, 0xf2 ;  /* 0x0000000000f2781c */ /* 0x000fda0000702577 */
[----:B------:R-:W-:Y:S05]  /*1d10*/  @P0 BRA `(.L_x_18) ;  /* 0x0000000000fc0947 */ /* 0x000fea0003800000 */
[----:B------:R-:W-:-:S13]  /*1d20*/  LOP3.LUT P0, RZ, R8, 0x7fffffff, RZ, 0xc0, !PT ;  /* 0x7fffffff08ff7812 */ /* 0x000fda000780c0ff */
[----:B------:R-:W-:Y:S05]  /*1d30*/  @!P0 BRA `(.L_x_19) ;  /* 0x0000000000e88947 */ /* 0x000fea0003800000 */
[----:B------:R-:W-:Y:S01]  /*1d40*/  ISETP.GE.AND P0, PT, R10, RZ, PT ;  /* 0x000000ff0a00720c */ /* 0x000fe20003f06270 */
[----:B------:R-:W-:-:S12]  /*1d50*/  IMAD.MOV.U32 R9, RZ, RZ, RZ ;  /* 0x000000ffff097224 */ /* 0x000fd800078e00ff */
[----:B------:R-:W-:Y:S01]  /*1d60*/  @!P0 FFMA R8, R0, 1.84467440737095516160e+19, RZ ;  /* 0x5f80000000088823 */ /* 0x000fe200000000ff */
[----:B------:R-:W-:-:S07]  /*1d70*/  @!P0 VIADD R9, R9, 0x40 ;  /* 0x0000004009098836 */ /* 0x000fce0000000000 */
.L_x_15:
[----:B------:R-:W-:Y:S01]  /*1d80*/  LEA R3, R4, 0xc0800000, 0x17 ;  /* 0xc080000004037811 */ /* 0x000fe200078eb8ff */
[----:B------:R-:W-:Y:S01]  /*1d90*/  UMOV UR4, 0x43340000 ;  /* 0x4334000000047882 */ /* 0x000fe20000000000 */
[----:B------:R-:W-:Y:S01]  /*1da0*/  IADD3 R4, PT, PT, R9, 0x86, -R4 ;  /* 0x0000008609047810 */ /* 0x000fe20007ffe804 */
[----:B------:R-:W-:Y:S02]  /*1db0*/  UIADD3 UR4, UPT, UPT, UR4, -0x3800000, URZ ;  /* 0xfc80000004047890 */ /* 0x000fe4000fffe0ff */
[----:B------:R-:W-:-:S04]  /*1dc0*/  IMAD.IADD R8, R8, 0x1, -R3 ;  /* 0x0000000108087824 */ /* 0x000fc800078e0a03 */
[----:B------:R-:W0:Y:S01]  /*1dd0*/  MUFU.RCP R0, R8 ;  /* 0x0000000800007308 */ /* 0x000e220000001000 */
[----:B------:R-:W-:-:S04]  /*1de0*/  FADD.FTZ R3, -R8, -RZ ;  /* 0x800000ff08037221 */ /* 0x000fc80000010100 */
[----:B0-----:R-:W-:-:S04]  /*1df0*/  FFMA R11, R0, R3, 1 ;  /* 0x3f800000000b7423 */ /* 0x001fc80000000003 */
[----:B------:R-:W-:-:S04]  /*1e00*/  FFMA R0, R0, R11, R0 ;  /* 0x0000000b00007223 */ /* 0x000fc80000000000 */
[----:B------:R-:W-:-:S04]  /*1e10*/  FFMA R10, R0, UR4, RZ ;  /* 0x00000004000a7c23 */ /* 0x000fc800080000ff */
[----:B------:R-:W-:-:S04]  /*1e20*/  FFMA R11, R3, R10, UR4 ;  /* 0x00000004030b7e23 */ /* 0x000fc8000800000a */
[----:B------:R-:W-:-:S04]  /*1e30*/  FFMA R11, R0, R11, R10 ;  /* 0x0000000b000b7223 */ /* 0x000fc8000000000a */
[----:B------:R-:W-:-:S04]  /*1e40*/  FFMA R10, R3, R11, UR4 ;  /* 0x00000004030a7e23 */ /* 0x000fc8000800000b */
[----:B------:R-:W-:-:S05]  /*1e50*/  FFMA R3, R0, R10, R11 ;  /* 0x0000000a00037223 */ /* 0x000fca000000000b */
[----:B------:R-:W-:-:S04]  /*1e60*/  SHF.R.U32.HI R8, RZ, 0x17, R3 ;  /* 0x00000017ff087819 */ /* 0x000fc80000011603 */
[----:B------:R-:W-:-:S05]  /*1e70*/  LOP3.LUT R8, R8, 0xff, RZ, 0xc0, !PT ;  /* 0x000000ff08087812 */ /* 0x000fca00078ec0ff */
[----:B------:R-:W-:-:S04]  /*1e80*/  IMAD.IADD R12, R8, 0x1, R4 ;  /* 0x00000001080c7824 */ /* 0x000fc800078e0204 */
[----:B------:R-:W-:-:S05]  /*1e90*/  VIADD R8, R12, 0xffffffff ;  /* 0xffffffff0c087836 */ /* 0x000fca0000000000 */
[----:B------:R-:W-:-:S13]  /*1ea0*/  ISETP.GE.U32.AND P0, PT, R8, 0xfe, PT ;  /* 0x000000fe0800780c */ /* 0x000fda0003f06070 */
[----:B------:R-:W-:Y:S05]  /*1eb0*/  @!P0 BRA `(.L_x_20) ;  /* 0x0000000000808947 */ /* 0x000fea0003800000 */
[----:B------:R-:W-:-:S13]  /*1ec0*/  ISETP.GT.AND P0, PT, R12, 0xfe, PT ;  /* 0x000000fe0c00780c */ /* 0x000fda0003f04270 */
[----:B------:R-:W-:Y:S05]  /*1ed0*/  @P0 BRA `(.L_x_21) ;  /* 0x00000000006c0947 */ /* 0x000fea0003800000 */
[----:B------:R-:W-:-:S13]  /*1ee0*/  ISETP.GE.AND P0, PT, R12, 0x1, PT ;  /* 0x000000010c00780c */ /* 0x000fda0003f06270 */
[----:B------:R-:W-:Y:S05]  /*1ef0*/  @P0 BRA `(.L_x_22) ;  /* 0x0000000000980947 */ /* 0x000fea0003800000 */
[----:B------:R-:W-:Y:S02]  /*1f00*/  ISETP.GE.AND P0, PT, R12, -0x18, PT ;  /* 0xffffffe80c00780c */ /* 0x000fe40003f06270 */
[----:B------:R-:W-:-:S11]  /*1f10*/  LOP3.LUT R3, R3, 0x80000000, RZ, 0xc0, !PT ;  /* 0x8000000003037812 */ /* 0x000fd600078ec0ff */
[----:B------:R-:W-:Y:S05]  /*1f20*/  @!P0 BRA `(.L_x_22) ;  /* 0x00000000008c8947 */ /* 0x000fea0003800000 */
[CCC-:B------:R-:W-:Y:S01]  /*1f30*/  FFMA.RZ R4, R0.reuse, R10.reuse, R11.reuse ;  /* 0x0000000a00047223 */ /* 0x1c0fe2000000c00b */
[-CC-:B------:R-:W-:Y:S01]  /*1f40*/  FFMA.RM R9, R0, R10.reuse, R11.reuse ;  /* 0x0000000a00097223 */ /* 0x180fe2000000400b */
[C---:B------:R-:W-:Y:S02]  /*1f50*/  ISETP.NE.AND P2, PT, R12.reuse, RZ, PT ;  /* 0x000000ff0c00720c */ /* 0x040fe40003f45270 */
[----:B------:R-:W-:Y:S02]  /*1f60*/  ISETP.NE.AND P1, PT, R12, RZ, PT ;  /* 0x000000ff0c00720c */ /* 0x000fe40003f25270 */
[----:B------:R-:W-:Y:S01]  /*1f70*/  LOP3.LUT R8, R4, 0x7fffff, RZ, 0xc0, !PT ;  /* 0x007fffff04087812 */ /* 0x000fe200078ec0ff */
[----:B------:R-:W-:Y:S01]  /*1f80*/  FFMA.RP R4, R0, R10, R11 ;  /* 0x0000000a00047223 */ /* 0x000fe2000000800b */
[----:B------:R-:W-:Y:S02]  /*1f90*/  VIADD R11, R12, 0x20 ;  /* 0x000000200c0b7836 */ /* 0x000fe40000000000 */
[----:B------:R-:W-:Y:S01]  /*1fa0*/  LOP3.LUT R8, R8, 0x800000, RZ, 0xfc, !PT ;  /* 0x0080000008087812 */ /* 0x000fe200078efcff */
[----:B------:R-:W-:Y:S01]  /*1fb0*/  IMAD.MOV R0, RZ, RZ, -R12 ;  /* 0x000000ffff007224 */ /* 0x000fe200078e0a0c */
[----:B------:R-:W-:-:S02]  /*1fc0*/  FSETP.NEU.FTZ.AND P0, PT, R4, R9, PT ;  /* 0x000000090400720b */ /* 0x000fc40003f1d000 */
[----:B------:R-:W-:Y:S02]  /*1fd0*/  SHF.L.U32 R11, R8, R11, RZ ;  /* 0x0000000b080b7219 */ /* 0x000fe400000006ff */
[----:B------:R-:W-:Y:S02]  /*1fe0*/  SEL R9, R0, RZ, P2 ;  /* 0x000000ff00097207 */ /* 0x000fe40001000000 */
[----:B------:R-:W-:Y:S02]  /*1ff0*/  ISETP.NE.AND P1, PT, R11, RZ, P1 ;  /* 0x000000ff0b00720c */ /* 0x000fe40000f25270 */
[----:B------:R-:W-:Y:S02]  /*2000*/  SHF.R.U32.HI R9, RZ, R9, R8 ;  /* 0x00000009ff097219 */ /* 0x000fe40000011608 */
[----:B------:R-:W-:Y:S02]  /*2010*/  PLOP3.LUT P0, PT, P0, P1, PT, 0xf8, 0x8f ;  /* 0x00000000008f781c */ /* 0x000fe40000703f70 */
[----:B------:R-:W-:-:S02]  /*2020*/  SHF.R.U32.HI R11, RZ, 0x1, R9 ;  /* 0x00000001ff0b7819 */ /* 0x000fc40000011609 */
[----:B------:R-:W-:-:S04]  /*2030*/  SEL R0, RZ, 0x1, !P0 ;  /* 0x00000001ff007807 */ /* 0x000fc80004000000 */
[----:B------:R-:W-:-:S04]  /*2040*/  LOP3.LUT R0, R0, 0x1, R11, 0xf8, !PT ;  /* 0x0000000100007812 */ /* 0x000fc800078ef80b */
[----:B------:R-:W-:-:S05]  /*2050*/  LOP3.LUT R0, R0, R9, RZ, 0xc0, !PT ;  /* 0x0000000900007212 */ /* 0x000fca00078ec0ff */
[----:B------:R-:W-:-:S05]  /*2060*/  IMAD.IADD R0, R11, 0x1, R0 ;  /* 0x000000010b007824 */ /* 0x000fca00078e0200 */
[----:B------:R-:W-:Y:S01]  /*2070*/  LOP3.LUT R3, R0, R3, RZ, 0xfc, !PT ;  /* 0x0000000300037212 */ /* 0x000fe200078efcff */
[----:B------:R-:W-:Y:S06]  /*2080*/  BRA `(.L_x_22) ;  /* 0x0000000000347947 */ /* 0x000fec0003800000 */
.L_x_21:
[----:B------:R-:W-:-:S04]  /*2090*/  LOP3.LUT R3, R3, 0x80000000, RZ, 0xc0, !PT ;  /* 0x8000000003037812 */ /* 0x000fc800078ec0ff */
[----:B------:R-:W-:Y:S01]  /*20a0*/  LOP3.LUT R3, R3, 0x7f800000, RZ, 0xfc, !PT ;  /* 0x7f80000003037812 */ /* 0x000fe200078efcff */
[----:B------:R-:W-:Y:S06]  /*20b0*/  BRA `(.L_x_22) ;  /* 0x0000000000287947 */ /* 0x000fec0003800000 */
.L_x_20:
[----:B------:R-:W-:Y:S01]  /*20c0*/  IMAD R3, R4, 0x800000, R3 ;  /* 0x0080000004037824 */ /* 0x000fe200078e0203 */
[----:B------:R-:W-:Y:S06]  /*20d0*/  BRA `(.L_x_22) ;  /* 0x0000000000207947 */ /* 0x000fec0003800000 */
.L_x_19:
[----:B------:R-:W-:-:S04]  /*20e0*/  LOP3.LUT R3, R8, 0x80000000, R3, 0x48, !PT ;  /* 0x8000000008037812 */ /* 0x000fc800078e4803 */
[----:B------:R-:W-:Y:S01]  /*20f0*/  LOP3.LUT R3, R3, 0x7f800000, RZ, 0xfc, !PT ;  /* 0x7f80000003037812 */ /* 0x000fe200078efcff */
[----:B------:R-:W-:Y:S06]  /*2100*/  BRA `(.L_x_22) ;  /* 0x0000000000147947 */ /* 0x000fec0003800000 */
.L_x_18:
[----:B------:R-:W-:Y:S01]  /*2110*/  LOP3.LUT R3, R8, 0x80000000, R3, 0x48, !PT ;  /* 0x8000000008037812 */ /* 0x000fe200078e4803 */
[----:B------:R-:W-:Y:S06]  /*2120*/  BRA `(.L_x_22) ;  /* 0x00000000000c7947 */ /* 0x000fec0003800000 */
.L_x_17:
[----:B------:R-:W0:Y:S01]  /*2130*/  MUFU.RSQ R3, -QNAN ;  /* 0xffc0000000037908 */ /* 0x000e220000001400 */
[----:B------:R-:W-:Y:S05]  /*2140*/  BRA `(.L_x_22) ;  /* 0x0000000000047947 */ /* 0x000fea0003800000 */
.L_x_16:
[----:B------:R-:W-:-:S07]  /*2150*/  FADD.FTZ R3, R0, 180 ;  /* 0x4334000000037421 */ /* 0x000fce0000010000 */
.L_x_22:
[----:B0-----:R-:W-:Y:S02]  /*2160*/  IMAD.MOV.U32 R8, RZ, RZ, R3 ;  /* 0x000000ffff087224 */ /* 0x001fe400078e0003 */
[----:B------:R-:W-:-:S04]  /*2170*/  IMAD.MOV.U32 R3, RZ, RZ, 0x0 ;  /* 0x00000000ff037424 */ /* 0x000fc800078e00ff */
[----:B------:R-:W-:Y:S05]  /*2180*/  RET.REL.NODEC R2 `(_Z14histogram_calcPfS_S_S_fPy) ;  /* 0xffffffdc029c7950 */ /* 0x000fea0003c3ffff */
.L_x_23:
[----:B------:R-:W-:-:S00]  /*2190*/  BRA `(.L_x_23) ;  /* 0xfffffffc00fc7947 */ /* 0x000fc0000383ffff */
[----:B------:R-:W-:-:S00]  /*21a0*/  NOP ;  /* 0x0000000000007918 */ /* 0x000fc00000000000 */
        /* <DEDUP_REMOVED lines=13> */
.L_x_24:


//--------------------- .nv.global.init           --------------------------
	.section	.nv.global.init,"aw",@progbits
	.align	4
.nv.global.init:
	.type		__cudart_i2opi_f,@object
	.size		__cudart_i2opi_f,(.L_0 - __cudart_i2opi_f)
__cudart_i2opi_f:
        /*0000*/ 	.byte	0x41, 0x90, 0x43, 0x3c, 0x99, 0x95, 0x62, 0xdb, 0xc0, 0xdd, 0x34, 0xf5, 0xd1, 0x57, 0x27, 0xfc
        /*0010*/ 	.byte	0x29, 0x15, 0x44, 0x4e, 0x6e, 0x83, 0xf9, 0xa2
.L_0:


//--------------------- .nv.shared.reserved.0     --------------------------
	.section	.nv.shared.reserved.0,"aw",@nobits
	.weak		__nv_reservedSMEM_offset_0_alias
	.size		__nv_reservedSMEM_offset_0_alias, 0, 64
	.other		__nv_reservedSMEM_offset_0_alias,@"STO_CUDA_RESERVED_SHARED STV_DEFAULT"
__nv_reservedSMEM_offset_0_alias:
	.zero		0
	.zero		64


//--------------------- .nv.constant0._Z14histogram_calcPfS_S_S_fPy --------------------------
	.section	.nv.constant0._Z14histogram_calcPfS_S_S_fPy,"a",@progbits
	.sectionflags	@""
	.align	4
.nv.constant0._Z14histogram_calcPfS_S_S_fPy:
	.zero		944


//--------------------- SYMBOLS --------------------------

	.type		.nv.reservedSmem.offset0,@object
	.size		.nv.reservedSmem.offset0,0x4
